def matmul_kernel(
    a_ptr,
    b_ptr,
    c_ptr,
    M,
    N,
    K,
    stride_am,
    stride_ak,
    stride_bk,
    stride_bn,
    stride_cm,
    stride_cn,
    BLOCK_M: tl.constexpr,
    BLOCK_N: tl.constexpr,
    BLOCK_K: tl.constexpr,
    GROUP_M: tl.constexpr,
):
    pid = tl.program_id(axis=0)
    num_pid_m = tl.cdiv(M, BLOCK_M)
    num_pid_n = tl.cdiv(N, BLOCK_N)
    num_pid_in_group = GROUP_M * num_pid_n
    group_id = pid // num_pid_in_group
    first_pid_m = group_id * GROUP_M
    group_size_m = min(num_pid_m - first_pid_m, GROUP_M)
    pid_m = first_pid_m + ((pid % num_pid_in_group) % group_size_m)
    pid_n = (pid % num_pid_in_group) // group_size_m

    offs_am = (pid_m * BLOCK_M + tl.arange(0, BLOCK_M)) % M
    offs_bn = (pid_n * BLOCK_N + tl.arange(0, BLOCK_N)) % N
    offs_k = tl.arange(0, BLOCK_K)
    a_ptrs = a_ptr + offs_am[:, None] * stride_am + offs_k[None, :] * stride_ak
    b_ptrs = b_ptr + offs_k[:, None] * stride_bk + offs_bn[None, :] * stride_bn

    acc = tl.zeros((BLOCK_M, BLOCK_N), dtype=tl.float32)
    for kk in range(0, tl.cdiv(K, BLOCK_K)):
        a = tl.load(a_ptrs, mask=offs_k[None, :] < K - kk * BLOCK_K, other=0.0)
        b = tl.load(b_ptrs, mask=offs_k[:, None] < K - kk * BLOCK_K, other=0.0)
        acc = tl.dot(a, b, acc)
        a_ptrs += BLOCK_K * stride_ak
        b_ptrs += BLOCK_K * stride_bk

    c = acc.to(c_ptr.dtype.element_ty)
    offs_cm = pid_m * BLOCK_M + tl.arange(0, BLOCK_M)
    offs_cn = pid_n * BLOCK_N + tl.arange(0, BLOCK_N)
    c_ptrs = c_ptr + offs_cm[:, None] * stride_cm + offs_cn[None, :] * stride_cn
    mask = (offs_cm[:, None] < M) & (offs_cn[None, :] < N)
    tl.store(c_ptrs, c, mask=mask)

# config = {"BLOCK_K": 16, "BLOCK_M": 512, "BLOCK_N": 16, "GROUP_M": 8, "arch": "sm_100", "dtype": "bf16", "num_ctas": 1, "num_stages": 3, "num_warps": 4}
# arch = sm_100


// ===== COMPILED SASS (sm_100a) =====

	.target	sm_100a

	.elftype	@"ET_EXEC"


//--------------------- .note.nv.tkinfo           --------------------------
	.section	.note.nv.tkinfo,"",@"SHT_NOTE"
	.sectionflags	@"SHF_NOTE_NV_TKINFO"
	.tkinfo
        /*0018*/ 	.word	0x00000081
        /*0030*/ 	.string	""
        /*0030*/ 	.string	"ptxas-blackwell"
        /*0030*/ 	.string	"Cuda compilation tools, release 12.9, V12.9.86"
        /*0030*/ 	.string	"Build cuda_12.9.r12.9/compiler.36037853_0"
        /*0030*/ 	.string	"-v  -suppress-debug-info  -lineinfo  -arch sm_100a "



//--------------------- .note.nv.cuver            --------------------------
	.section	.note.nv.cuver,"",@"SHT_NOTE"
	.sectionflags	@"SHF_NOTE_NV_CUVER"
        /*0018*/ 	.short	0x0001
        /*001a*/ 	.short	0x0064
        /*001c*/ 	.short	0x0001
        /*001e*/ 	.short	0x0000
        /*0020*/ 	.short	0x0001
        /*0022*/ 	.short	0x0000


//--------------------- .nv.info                  --------------------------
	.section	.nv.info,"",@"SHT_CUDA_INFO"
	.align	4


	//----- nvinfo : EIATTR_REGCOUNT
	.align		4
        /*0000*/ 	.byte	0x04, 0x2f
        /*0002*/ 	.short	(.L_4 - .L_3)
	.align		4
.L_3:
        /*0004*/ 	.word	index@(matmul_kernel)
        /*0008*/ 	.word	0x000000fb


	//----- nvinfo : EIATTR_FRAME_SIZE
	.align		4
.L_4:
        /*000c*/ 	.byte	0x04, 0x11
        /*000e*/ 	.short	(.L_6 - .L_5)
	.align		4
.L_5:
        /*0010*/ 	.word	index@($__internal_2_$__cuda_sm10x_tcgen05_guardrail_trap_unallocated_columns_being_dealloced)
        /*0014*/ 	.word	0x00000000


	//----- nvinfo : EIATTR_FRAME_SIZE
	.align		4
.L_6:
        /*0018*/ 	.byte	0x04, 0x11
        /*001a*/ 	.short	(.L_8 - .L_7)
	.align		4
.L_7:
        /*001c*/ 	.word	index@($__internal_1_$__cuda_sm10x_tcgen05_guardrail_trap_phase_invalid_during_alloc)
        /*0020*/ 	.word	0x00000000


	//----- nvinfo : EIATTR_FRAME_SIZE
	.align		4
.L_8:
        /*0024*/ 	.byte	0x04, 0x11
        /*0026*/ 	.short	(.L_10 - .L_9)
	.align		4
.L_9:
        /*0028*/ 	.word	index@($__internal_0_$__cuda_sm10x_tcgen05_guardrail_trap_col_being_dealloced_not_returned_by_alloc)
        /*002c*/ 	.word	0x00000000


	//----- nvinfo : EIATTR_FRAME_SIZE
	.align		4
.L_10:
        /*0030*/ 	.byte	0x04, 0x11
        /*0032*/ 	.short	(.L_12 - .L_11)
	.align		4
.L_11:
        /*0034*/ 	.word	index@(matmul_kernel)
        /*0038*/ 	.word	0x00000000


	//----- nvinfo : EIATTR_MIN_STACK_SIZE
	.align		4
.L_12:
        /*003c*/ 	.byte	0x04, 0x12
        /*003e*/ 	.short	(.L_14 - .L_13)
	.align		4
.L_13:
        /*0040*/ 	.word	index@(matmul_kernel)
        /*0044*/ 	.word	0x00000000
.L_14:


//--------------------- .nv.info.matmul_kernel    --------------------------
	.section	.nv.info.matmul_kernel,"",@"SHT_CUDA_INFO"
	.sectionflags	@""
	.align	4


	//----- nvinfo : EIATTR_CUDA_API_VERSION
	.align		4
        /*0000*/ 	.byte	0x04, 0x37
        /*0002*/ 	.short	(.L_16 - .L_15)
.L_15:
        /*0004*/ 	.word	0x00000081


	//----- nvinfo : EIATTR_KPARAM_INFO
	.align		4
.L_16:
        /*0008*/ 	.byte	0x04, 0x17
        /*000a*/ 	.short	(.L_18 - .L_17)
.L_17:
        /*000c*/ 	.word	0x00000000
        /*0010*/ 	.short	0x000d
        /*0012*/ 	.short	0x0048
        /*0014*/ 	.byte	0x00, 0xf4, 0x21, 0x00


	//----- nvinfo : EIATTR_KPARAM_INFO
	.align		4
.L_18:
        /*0018*/ 	.byte	0x04, 0x17
        /*001a*/ 	.short	(.L_20 - .L_19)
.L_19:
        /*001c*/ 	.word	0x00000000
        /*0020*/ 	.short	0x000c
        /*0022*/ 	.short	0x0040
        /*0024*/ 	.byte	0x00, 0xf4, 0x21, 0x00


	//----- nvinfo : EIATTR_KPARAM_INFO
	.align		4
.L_20:
        /*0028*/ 	.byte	0x04, 0x17
        /*002a*/ 	.short	(.L_22 - .L_21)
.L_21:
        /*002c*/ 	.word	0x00000000
        /*0030*/ 	.short	0x000b
        /*0032*/ 	.short	0x0038
        /*0034*/ 	.byte	0x00, 0xf0, 0x11, 0x00


	//----- nvinfo : EIATTR_KPARAM_INFO
	.align		4
.L_22:
        /*0038*/ 	.byte	0x04, 0x17
        /*003a*/ 	.short	(.L_24 - .L_23)
.L_23:
        /*003c*/ 	.word	0x00000000
        /*0040*/ 	.short	0x000a
        /*0042*/ 	.short	0x0034
        /*0044*/ 	.byte	0x00, 0xf0, 0x11, 0x00


	//----- nvinfo : EIATTR_KPARAM_INFO
	.align		4
.L_24:
        /*0048*/ 	.byte	0x04, 0x17
        /*004a*/ 	.short	(.L_26 - .L_25)
.L_25:
        /*004c*/ 	.word	0x00000000
        /*0050*/ 	.short	0x0009
        /*0052*/ 	.short	0x0030
        /*0054*/ 	.byte	0x00, 0xf0, 0x11, 0x00


	//----- nvinfo : EIATTR_KPARAM_INFO
	.align		4
.L_26:
        /*0058*/ 	.byte	0x04, 0x17
        /*005a*/ 	.short	(.L_28 - .L_27)
.L_27:
        /*005c*/ 	.word	0x00000000
        /*0060*/ 	.short	0x0008
        /*0062*/ 	.short	0x002c
        /*0064*/ 	.byte	0x00, 0xf0, 0x11, 0x00


	//----- nvinfo : EIATTR_KPARAM_INFO
	.align		4
.L_28:
        /*0068*/ 	.byte	0x04, 0x17
        /*006a*/ 	.short	(.L_30 - .L_29)
.L_29:
        /*006c*/ 	.word	0x00000000
        /*0070*/ 	.short	0x0007
        /*0072*/ 	.short	0x0028
        /*0074*/ 	.byte	0x00, 0xf0, 0x11, 0x00


	//----- nvinfo : EIATTR_KPARAM_INFO
	.align		4
.L_30:
        /*0078*/ 	.byte	0x04, 0x17
        /*007a*/ 	.short	(.L_32 - .L_31)
.L_31:
        /*007c*/ 	.word	0x00000000
        /*0080*/ 	.short	0x0006
        /*0082*/ 	.short	0x0024
        /*0084*/ 	.byte	0x00, 0xf0, 0x11, 0x00


	//----- nvinfo : EIATTR_KPARAM_INFO
	.align		4
.L_32:
        /*0088*/ 	.byte	0x04, 0x17
        /*008a*/ 	.short	(.L_34 - .L_33)
.L_33:
        /*008c*/ 	.word	0x00000000
        /*0090*/ 	.short	0x0005
        /*0092*/ 	.short	0x0020
        /*0094*/ 	.byte	0x00, 0xf0, 0x11, 0x00


	//----- nvinfo : EIATTR_KPARAM_INFO
	.align		4
.L_34:
        /*0098*/ 	.byte	0x04, 0x17
        /*009a*/ 	.short	(.L_36 - .L_35)
.L_35:
        /*009c*/ 	.word	0x00000000
        /*00a0*/ 	.short	0x0004
        /*00a2*/ 	.short	0x001c
        /*00a4*/ 	.byte	0x00, 0xf0, 0x11, 0x00


	//----- nvinfo : EIATTR_KPARAM_INFO
	.align		4
.L_36:
        /*00a8*/ 	.byte	0x04, 0x17
        /*00aa*/ 	.short	(.L_38 - .L_37)
.L_37:
        /*00ac*/ 	.word	0x00000000
        /*00b0*/ 	.short	0x0003
        /*00b2*/ 	.short	0x0018
        /*00b4*/ 	.byte	0x00, 0xf0, 0x11, 0x00


	//----- nvinfo : EIATTR_KPARAM_INFO
	.align		4
.L_38:
        /*00b8*/ 	.byte	0x04, 0x17
        /*00ba*/ 	.short	(.L_40 - .L_39)
.L_39:
        /*00bc*/ 	.word	0x00000000
        /*00c0*/ 	.short	0x0002
        /*00c2*/ 	.short	0x0010
        /*00c4*/ 	.byte	0x00, 0xf4, 0x21, 0x00


	//----- nvinfo : EIATTR_KPARAM_INFO
	.align		4
.L_40:
        /*00c8*/ 	.byte	0x04, 0x17
        /*00ca*/ 	.short	(.L_42 - .L_41)
.L_41:
        /*00cc*/ 	.word	0x00000000
        /*00d0*/ 	.short	0x0001
        /*00d2*/ 	.short	0x0008
        /*00d4*/ 	.byte	0x00, 0xf4, 0x21, 0x00


	//----- nvinfo : EIATTR_KPARAM_INFO
	.align		4
.L_42:
        /*00d8*/ 	.byte	0x04, 0x17
        /*00da*/ 	.short	(.L_44 - .L_43)
.L_43:
        /*00dc*/ 	.word	0x00000000
        /*00e0*/ 	.short	0x0000
        /*00e2*/ 	.short	0x0000
        /*00e4*/ 	.byte	0x00, 0xf4, 0x21, 0x00


	//----- nvinfo : EIATTR_AT_ENTRY_FRAGMENTS
	.align		4
.L_44:
        /*00e8*/ 	.byte	0x04, 0x4f
        /*00ea*/ 	.short	(.L_46 - .L_45)


	//   ....[0]....
.L_45:
        /*00ec*/ 	.word	0x00000004


	//----- nvinfo : EIATTR_RESERVED_SMEM_USED
	.align		4
.L_46:
        /*00f0*/ 	.byte	0x01, 0x41
	.zero		2


	//----- nvinfo : EIATTR_SPARSE_MMA_MASK
	.align		4
        /*00f4*/ 	.byte	0x03, 0x50
        /*00f6*/ 	.short	0x0000


	//----- nvinfo : EIATTR_TCGEN05_1CTA_USED
	.align		4
        /*00f8*/ 	.byte	0x01, 0x51
	.zero		2


	//----- nvinfo : EIATTR_MAXREG_COUNT
	.align		4
        /*00fc*/ 	.byte	0x03, 0x1b
        /*00fe*/ 	.short	0x00ff


	//----- nvinfo : EIATTR_NUM_BARRIERS
	.align		4
        /*0100*/ 	.byte	0x02, 0x4c
        /*0102*/ 	.byte	0x01
	.zero		1


	//----- nvinfo : EIATTR_INT_WARP_WIDE_INSTR_OFFSETS
	.align		4
        /*0104*/ 	.byte	0x04, 0x31
        /*0106*/ 	.short	(.L_48 - .L_47)


	//   ....[0]....
.L_47:
        /*0108*/ 	.word	0x000010e0


	//   ....[1]....
        /*010c*/ 	.word	0x000010f0


	//   ....[2]....
        /*0110*/ 	.word	0x00002160


	//   ....[3]....
        /*0114*/ 	.word	0x000055c0


	//   ....[4]....
        /*0118*/ 	.word	0x00005610


	//----- nvinfo : EIATTR_COOP_GROUP_MASK_REGIDS
	.align		4
.L_48:
        /*011c*/ 	.byte	0x04, 0x29
        /*011e*/ 	.short	(.L_50 - .L_49)


	//   ....[0]....
.L_49:
        /*0120*/ 	.word	0xffffffff


	//   ....[1]....
        /*0124*/ 	.word	0xffffffff


	//   ....[2]....
        /*0128*/ 	.word	0xffffffff


	//   ....[3]....
        /*012c*/ 	.word	0xffffffff


	//----- nvinfo : EIATTR_COOP_GROUP_INSTR_OFFSETS
	.align		4
.L_50:
        /*0130*/ 	.byte	0x04, 0x28
        /*0132*/ 	.short	(.L_52 - .L_51)


	//   ....[0]....
.L_51:
        /*0134*/ 	.word	0x00000070


	//   ....[1]....
        /*0138*/ 	.word	0x00000330


	//   ....[2]....
        /*013c*/ 	.word	0x00005450


	//   ....[3]....
        /*0140*/ 	.word	0x000056c0


	//----- nvinfo : EIATTR_VRC_CTA_INIT_COUNT
	.align		4
.L_52:
        /*0144*/ 	.byte	0x02, 0x4a
        /*0146*/ 	.byte	0x80
	.zero		1


	//----- nvinfo : EIATTR_MBARRIER_INSTR_OFFSETS
	.align		4
        /*0148*/ 	.byte	0x04, 0x39
        /*014a*/ 	.short	(.L_54 - .L_53)


	//   ....[0]....
.L_53:
        /*014c*/ 	.word	0x00001230
        /*0150*/ 	.word	0x000000ff
        /*0154*/ 	.word	0x00000000
        /*0158*/ 	.short	0x0100
        /*015a*/ 	.byte	0x06
	.zero		1


	//   ....[1]....
        /*015c*/ 	.word	0x00002190
        /*0160*/ 	.word	0x000000ff
        /*0164*/ 	.word	0x00008408
        /*0168*/ 	.short	0x0100
        /*016a*/ 	.byte	0x09
	.zero		1


	//   ....[2]....
        /*016c*/ 	.word	0x00002b00
        /*0170*/ 	.word	0x000000ff
        /*0174*/ 	.word	0x00000000
        /*0178*/ 	.short	0x010a
        /*017a*/ 	.byte	0x06
	.zero		1


	//   ....[3]....
        /*017c*/ 	.word	0x00003fc0
        /*0180*/ 	.word	0x000000ff
        /*0184*/ 	.word	0x00000000
        /*0188*/ 	.short	0x010a
        /*018a*/ 	.byte	0x06
	.zero		1


	//   ....[4]....
        /*018c*/ 	.word	0x000040b0
        /*0190*/ 	.word	0x000000ff
        /*0194*/ 	.word	0x00008400
        /*0198*/ 	.short	0x0108
        /*019a*/ 	.byte	0x09
	.zero		1


	//   ....[5]....
        /*019c*/ 	.word	0x000040f0
        /*01a0*/ 	.word	0x000000ff
        /*01a4*/ 	.word	0x00008408
        /*01a8*/ 	.short	0x0108
        /*01aa*/ 	.byte	0x09
	.zero		1


	//   ....[6]....
        /*01ac*/ 	.word	0x000056e0
        /*01b0*/ 	.word	0x000000ff
        /*01b4*/ 	.word	0x00000000
        /*01b8*/ 	.short	0x010a
        /*01ba*/ 	.byte	0x06
	.zero		1


	//   ....[7]....
        /*01bc*/ 	.word	0x00005710
        /*01c0*/ 	.word	0x000000ff
        /*01c4*/ 	.word	0x00000000
        /*01c8*/ 	.short	0x010a
        /*01ca*/ 	.byte	0x06
	.zero		1


	//----- nvinfo : EIATTR_NUM_MBARRIERS
	.align		4
.L_54:
        /*01cc*/ 	.byte	0x03, 0x38
        /*01ce*/ 	.short	0x0002


	//----- nvinfo : EIATTR_EXIT_INSTR_OFFSETS
	.align		4
        /*01d0*/ 	.byte	0x04, 0x1c
        /*01d2*/ 	.short	(.L_56 - .L_55)


	//   ....[0]....
.L_55:
        /*01d4*/ 	.word	0x000056d0


	//----- nvinfo : EIATTR_REQNTID
	.align		4
.L_56:
        /*01d8*/ 	.byte	0x04, 0x10
        /*01da*/ 	.short	(.L_58 - .L_57)
.L_57:
        /*01dc*/ 	.word	0x00000080
        /*01e0*/ 	.word	0x00000001
        /*01e4*/ 	.word	0x00000001


	//----- nvinfo : EIATTR_CRS_STACK_SIZE
	.align		4
.L_58:
        /*01e8*/ 	.byte	0x04, 0x1e
        /*01ea*/ 	.short	(.L_60 - .L_59)
.L_59:
        /*01ec*/ 	.word	0x00000000


	//----- nvinfo : EIATTR_CBANK_PARAM_SIZE
	.align		4
.L_60:
        /*01f0*/ 	.byte	0x03, 0x19
        /*01f2*/ 	.short	0x0050


	//----- nvinfo : EIATTR_PARAM_CBANK
	.align		4
        /*01f4*/ 	.byte	0x04, 0x0a
        /*01f6*/ 	.short	(.L_62 - .L_61)
	.align		4
.L_61:
        /*01f8*/ 	.word	index@(.nv.constant0.matmul_kernel)
        /*01fc*/ 	.short	0x0380
        /*01fe*/ 	.short	0x0050


	//----- nvinfo : EIATTR_SW_WAR
	.align		4
.L_62:
        /*0200*/ 	.byte	0x04, 0x36
        /*0202*/ 	.short	(.L_64 - .L_63)
.L_63:
        /*0204*/ 	.word	0x00000008
.L_64:


//--------------------- .nv.compat                --------------------------
	.section	.nv.compat,"",@"SHT_CUDA_COMPAT_INFO"
	.align	4
        /*0000*/ 	.byte	0x02, 0x02, 0x02, 0x00, 0x02, 0x05, 0x05, 0x00, 0x02, 0x03, 0x00, 0x00, 0x02, 0x06, 0x01, 0x00


//--------------------- .nv.callgraph             --------------------------
	.section	.nv.callgraph,"",@"SHT_CUDA_CALLGRAPH"
	.align	4
	.sectionentsize	8
	.align		4
        /*0000*/ 	.word	0x00000000
	.align		4
        /*0004*/ 	.word	0xffffffff
	.align		4
        /*0008*/ 	.word	0x00000000
	.align		4
        /*000c*/ 	.word	0xfffffffe
	.align		4
        /*0010*/ 	.word	0x00000000
	.align		4
        /*0014*/ 	.word	0xfffffffd
	.align		4
        /*0018*/ 	.word	0x00000000
	.align		4
        /*001c*/ 	.word	0xfffffffc


//--------------------- .text.matmul_kernel       --------------------------
	.section	.text.matmul_kernel,"ax",@progbits
	.align	128
        .global         matmul_kernel
        .type           matmul_kernel,@function
        .size           matmul_kernel,(.L_x_20 - matmul_kernel)
        .other          matmul_kernel,@"STO_CUDA_ENTRY STV_DEFAULT"
matmul_kernel:
.text.matmul_kernel:
[----:B------:R-:W0:Y:S01]  /*0000*/  LDC R1, c[0x0][0x37c] ;  /* 0x0000df00ff017b82 */ /* 0x000e220000000800 */
[----:B------:R-:W1:Y:S01]  /*0010*/  S2R R3, SR_TID.X ;  /* 0x0000000000037919 */ /* 0x000e620000002100 */
[----:B------:R-:W2:Y:S01]  /*0020*/  LDCU.64 UR20, c[0x0][0x358] ;  /* 0x00006b00ff1477ac */ /* 0x000ea20008000a00 */
[----:B-1----:R-:W-:-:S13]  /*0030*/  ISETP.GE.U32.AND P0, PT, R3, 0x20, PT ;  /* 0x000000200300780c */ /* 0x002fda0003f06070 */
[----:B------:R-:W-:Y:S02]  /*0040*/  VOTEU.ANY UP0, P0 ;  /* 0x0000000000ff7886 */ /* 0x000fe40000000100 */
[----:B0-2---:R-:W-:Y:S05]  /*0050*/  BRA.U UP0, `(.L_x_0) ;  /* 0x0000000100b87547 */ /* 0x005fea000b800000 */
[----:B------:R-:W0:Y:S01]  /*0060*/  S2UR UR6, SR_CgaCtaId ;  /* 0x00000000000679c3 */ /* 0x000e220000008800 */
[----:B------:R-:W-:Y:S01]  /*0070*/  NOP ;  /* 0x0000000000007918 */ /* 0x000fe20000000000 */
[----:B------:R-:W-:Y:S02]  /*0080*/  UMOV UR4, 0x40 ;  /* 0x0000004000047882 */ /* 0x000fe40000000000 */
[----:B0-----:R-:W-:-:S09]  /*0090*/  ULEA UR4, UR6, UR4, 0x18 ;  /* 0x0000000406047291 */ /* 0x001fd2000f8ec0ff */
[----:B------:R-:W0:Y:S01]  /*00a0*/  LDS.U8 R0, [UR4] ;  /* 0x00000004ff007984 */ /* 0x000e220008000000 */
[----:B------:R-:W-:Y:S02]  /*00b0*/  UMOV UR4, 0x400 ;  /* 0x0000040000047882 */ /* 0x000fe40000000000 */
[----:B------:R-:W-:Y:S01]  /*00c0*/  ULEA UR4, UR6, UR4, 0x18 ;  /* 0x0000000406047291 */ /* 0x000fe2000f8ec0ff */
[----:B0-----:R-:W-:-:S13]  /*00d0*/  ISETP.NE.AND P0, PT, R0, RZ, PT ;  /* 0x000000ff0000720c */ /* 0x001fda0003f05270 */
[----:B------:R-:W-:Y:S05]  /*00e0*/  @P0 BRA `(.L_x_1) ;  /* 0x00000000007c0947 */ /* 0x000fea0003800000 */
[----:B------:R-:W-:-:S13]  /*00f0*/  ELECT P0, URZ, PT ;  /* 0x0000000000ff782f */ /* 0x000fda0003800000 */
[----:B------:R-:W-:Y:S05]  /*0100*/  @!P0 BRA `(.L_x_2) ;  /* 0x0000000000848947 */ /* 0x000fea0003800000 */
[----:B------:R-:W-:Y:S01]  /*0110*/  UMOV UR5, 0x2 ;  /* 0x0000000200057882 */ /* 0x000fe20000000000 */
[----:B------:R-:W-:Y:S02]  /*0120*/  IMAD.MOV.U32 R7, RZ, RZ, 0x1 ;  /* 0x00000001ff077424 */ /* 0x000fe400078e00ff */
[----:B------:R-:W-:Y:S02]  /*0130*/  IMAD.MOV.U32 R5, RZ, RZ, 0x3 ;  /* 0x00000003ff057424 */ /* 0x000fe400078e00ff */
[----:B------:R-:W-:Y:S04]  /*0140*/  DEPBAR.LE SB0, 0x36 ;  /* 0x00008d800000791a */ /* 0x000fe80000000000 */
[----:B------:R-:W0:Y:S02]  /*0150*/  UTCATOMSWS.FIND_AND_SET.ALIGN UP1, UR5, UR5 ;  /* 0x00000005000575e3 */ /* 0x000e240008020800 */
[----:B0-----:R-:W-:-:S04]  /*0160*/  PLOP3.LUT P0, PT, PT, PT, UP1, 0x80, 0x8 ;  /* 0x000000000008781c */ /* 0x001fc80003f0f018 */
[----:B------:R-:W-:-:S04]  /*0170*/  SEL R0, RZ, 0xffffffff, !P0 ;  /* 0xffffffffff007807 */ /* 0x000fc80004000000 */
[----:B------:R-:W-:Y:S01]  /*0180*/  ISETP.NE.AND P0, PT, R0, RZ, PT ;  /* 0x000000ff0000720c */ /* 0x000fe20003f05270 */
[----:B------:R-:W-:-:S12]  /*0190*/  IMAD.U32 R0, RZ, RZ, UR5 ;  /* 0x00000005ff007e24 */ /* 0x000fd8000f8e00ff */
[----:B------:R-:W-:Y:S05]  /*01a0*/  @P0 BRA `(.L_x_3) ;  /* 0x0000000000240947 */ /* 0x000fea0003800000 */
.L_x_4:
[----:B------:R-:W-:Y:S05]  /*01b0*/  NANOSLEEP 0x64 ;  /* 0x000000640000795d */ /* 0x000fea0003800000 */
[----:B------:R-:W-:-:S05]  /*01c0*/  UMOV UR5, 0x2 ;  /* 0x0000000200057882 */ /* 0x000fca0000000000 */
[----:B------:R-:W-:Y:S04]  /*01d0*/  DEPBAR.LE SB0, 0x36 ;  /* 0x00008d800000791a */ /* 0x000fe80000000000 */
[----:B------:R-:W0:Y:S02]  /*01e0*/  UTCATOMSWS.FIND_AND_SET.ALIGN UP1, UR5, UR5 ;  /* 0x00000005000575e3 */ /* 0x000e240008020800 */
[----:B0-----:R-:W-:-:S04]  /*01f0*/  PLOP3.LUT P0, PT, PT, PT, UP1, 0x80, 0x8 ;  /* 0x000000000008781c */ /* 0x001fc80003f0f018 */
[----:B------:R-:W-:-:S04]  /*0200*/  SEL R0, RZ, 0xffffffff, !P0 ;  /* 0xffffffffff007807 */ /* 0x000fc80004000000 */
[----:B------:R-:W-:Y:S01]  /*0210*/  ISETP.NE.AND P0, PT, R0, RZ, PT ;  /* 0x000000ff0000720c */ /* 0x000fe20003f05270 */
[----:B------:R-:W-:-:S12]  /*0220*/  IMAD.U32 R0, RZ, RZ, UR5 ;  /* 0x00000005ff007e24 */ /* 0x000fd8000f8e00ff */
[----:B------:R-:W-:Y:S05]  /*0230*/  @!P0 BRA `(.L_x_4) ;  /* 0xfffffffc00dc8947 */ /* 0x000fea000383ffff */
.L_x_3:
[C---:B------:R-:W-:Y:S01]  /*0240*/  VIADD R4, R0.reuse, 0x10 ;  /* 0x0000001000047836 */ /* 0x040fe20000000000 */
[----:B------:R-:W-:Y:S01]  /*0250*/  UMOV UR5, 0x50 ;  /* 0x0000005000057882 */ /* 0x000fe20000000000 */
[----:B------:R-:W-:Y:S01]  /*0260*/  SHF.L.U32 R2, R5, R0, RZ ;  /* 0x0000000005027219 */ /* 0x000fe200000006ff */
[----:B------:R-:W-:Y:S01]  /*0270*/  ULEA UR5, UR6, UR5, 0x18 ;  /* 0x0000000506057291 */ /* 0x000fe2000f8ec0ff */
[----:B------:R-:W-:Y:S01]  /*0280*/  IMAD.SHL.U32 R0, R0, 0x20, RZ ;  /* 0x0000002000007824 */ /* 0x000fe200078e00ff */
[----:B------:R-:W-:-:S04]  /*0290*/  SHF.L.U32 R5, R7, R4, RZ ;  /* 0x0000000407057219 */ /* 0x000fc800000006ff */
[----:B------:R-:W-:-:S05]  /*02a0*/  LOP3.LUT R2, R5, R2, RZ, 0xfc, !PT ;  /* 0x0000000205027212 */ /* 0x000fca00078efcff */
[----:B------:R0:W-:Y:S04]  /*02b0*/  ATOMS.OR RZ, [UR5], R2 ;  /* 0x00000002ffff798c */ /* 0x0001e8000b000005 */
[----:B------:R0:W-:Y:S01]  /*02c0*/  STS [UR4], R0 ;  /* 0x00000000ff007988 */ /* 0x0001e20008000804 */
[----:B------:R-:W-:Y:S05]  /*02d0*/  BRA `(.L_x_2) ;  /* 0x0000000000107947 */ /* 0x000fea0003800000 */
.L_x_1:
[----:B------:R-:W-:Y:S01]  /*02e0*/  IMAD.MOV.U32 R0, RZ, RZ, -0x1 ;  /* 0xffffffffff007424 */ /* 0x000fe200078e00ff */
[----:B------:R-:W-:-:S04]  /*02f0*/  MOV R4, 0x320 ;  /* 0x0000032000047802 */ /* 0x000fc80000000f00 */
[----:B------:R0:W-:Y:S03]  /*0300*/  STS [UR4], R0 ;  /* 0x00000000ff007988 */ /* 0x0001e60008000804 */
[----:B0-----:R-:W-:Y:S05]  /*0310*/  CALL.REL.NOINC `($__internal_1_$__cuda_sm10x_tcgen05_guardrail_trap_phase_invalid_during_alloc) ;  /* 0x0000005400147944 */ /* 0x001fea0003c00000 */
.L_x_2:
[----:B------:R-:W-:Y:S05]  /*0320*/  WARPSYNC.ALL ;  /* 0x0000000000007948 */ /* 0x000fea0003800000 */
[----:B------:R-:W-:Y:S01]  /*0330*/  NOP ;  /* 0x0000000000007918 */ /* 0x000fe20000000000 */
.L_x_0:
[----:B------:R-:W1:Y:S01]  /*0340*/  LDC.64 R4, c[0x0][0x398] ;  /* 0x0000e600ff047b82 */ /* 0x000e620000000a00 */
[----:B------:R-:W2:Y:S01]  /*0350*/  S2R R9, SR_CTAID.X ;  /* 0x0000000000097919 */ /* 0x000ea20000002500 */
[----:B------:R-:W-:Y:S01]  /*0360*/  UMOV UR9, 0x400 ;  /* 0x0000040000097882 */ /* 0x000fe20000000000 */
[----:B------:R-:W-:Y:S01]  /*0370*/  SHF.R.U32.HI R183, RZ, 0x5, R3 ;  /* 0x00000005ffb77819 */ /* 0x000fe20000011603 */
[----:B------:R-:W3:Y:S01]  /*0380*/  LDCU UR11, c[0x0][0x3b0] ;  /* 0x00007600ff0b77ac */ /* 0x000ee20008000800 */
[----:B------:R-:W-:Y:S02]  /*0390*/  LOP3.LUT R140, R3, 0xf, RZ, 0xc0, !PT ;  /* 0x0000000f038c7812 */ /* 0x000fe400078ec0ff */
[----:B------:R-:W-:Y:S01]  /*03a0*/  PRMT R154, RZ, 0x7610, R154 ;  /* 0x00007610ff9a7816 */ /* 0x000fe2000000009a */
[----:B------:R-:W4:Y:S01]  /*03b0*/  S2UR UR4, SR_CgaCtaId ;  /* 0x00000000000479c3 */ /* 0x000f220000008800 */
[----:B------:R-:W-:Y:S01]  /*03c0*/  PRMT R146, RZ, 0x7610, R146 ;  /* 0x00007610ff927816 */ /* 0x000fe20000000092 */
[----:B------:R-:W0:Y:S01]  /*03d0*/  LDCU.128 UR16, c[0x0][0x380] ;  /* 0x00007000ff1077ac */ /* 0x000e220008000c00 */
[----:B------:R-:W-:-:S02]  /*03e0*/  PRMT R152, RZ, 0x7610, R152 ;  /* 0x00007610ff987816 */ /* 0x000fc40000000098 */
[----:B------:R-:W-:Y:S01]  /*03f0*/  PRMT R150, RZ, 0x7610, R150 ;  /* 0x00007610ff967816 */ /* 0x000fe20000000096 */
[----:B------:R-:W-:Y:S02]  /*0400*/  UMOV UR7, 0x1 ;  /* 0x0000000100077882 */ /* 0x000fe40000000000 */
[----:B------:R-:W5:Y:S01]  /*0410*/  LDC.64 R88, c[0x0][0x3a0] ;  /* 0x0000e800ff587b82 */ /* 0x000f620000000a00 */
[----:B01----:R-:W-:Y:S01]  /*0420*/  VIADD R0, R5, 0xf ;  /* 0x0000000f05007836 */ /* 0x003fe20000000000 */
[----:B------:R-:W-:Y:S02]  /*0430*/  IABS R20, R5 ;  /* 0x0000000500147213 */ /* 0x000fe40000000000 */
[----:B------:R-:W-:Y:S02]  /*0440*/  IABS R15, R4 ;  /* 0x00000004000f7213 */ /* 0x000fe40000000000 */
[----:B------:R-:W-:Y:S01]  /*0450*/  SHF.R.S32.HI R7, RZ, 0x1f, R0 ;  /* 0x0000001fff077819 */ /* 0x000fe20000011400 */
[----:B----4-:R-:W-:-:S03]  /*0460*/  ULEA UR9, UR4, UR9, 0x18 ;  /* 0x0000000904097291 */ /* 0x010fc6000f8ec0ff */
[----:B------:R-:W-:Y:S01]  /*0470*/  LEA.HI R7, R7, R0, RZ, 0x4 ;  /* 0x0000000007077211 */ /* 0x000fe200078f20ff */
[----:B------:R-:W-:Y:S01]  /*0480*/  BAR.SYNC.DEFER_BLOCKING 0x0 ;  /* 0x0000000000007b1d */ /* 0x000fe20000010000 */
[----:B--2---:R-:W-:Y:S01]  /*0490*/  IABS R10, R9 ;  /* 0x00000009000a7213 */ /* 0x004fe20000000000 */
[----:B------:R-:W-:Y:S01]  /*04a0*/  UIADD3 UR6, UPT, UPT, UR9, 0x8400, URZ ;  /* 0x0000840009067890 */ /* 0x000fe2000fffe0ff */
[----:B------:R-:W-:-:S05]  /*04b0*/  SHF.R.S32.HI R7, RZ, 0x4, R7 ;  /* 0x00000004ff077819 */ /* 0x000fca0000011407 */
[----:B------:R-:W-:-:S05]  /*04c0*/  IMAD.SHL.U32 R2, R7, 0x8, RZ ;  /* 0x0000000807027824 */ /* 0x000fca00078e00ff */
[-C--:B------:R-:W-:Y:S02]  /*04d0*/  IABS R11, R2.reuse ;  /* 0x00000002000b7213 */ /* 0x080fe40000000000 */
[----:B------:R-:W-:Y:S02]  /*04e0*/  IABS R12, R2 ;  /* 0x00000002000c7213 */ /* 0x000fe40000000000 */
[----:B------:R-:W0:Y:S01]  /*04f0*/  I2F.RP R0, R11 ;  /* 0x0000000b00007306 */ /* 0x000e220000209400 */
[----:B------:R-:W1:Y:S07]  /*0500*/  LDS R22, [UR9] ;  /* 0x00000009ff167984 */ /* 0x000e6e0008000800 */
[----:B0-----:R-:W0:Y:S02]  /*0510*/  MUFU.RCP R0, R0 ;  /* 0x0000000000007308 */ /* 0x001e240000001000 */
[----:B0-----:R-:W-:-:S02]  /*0520*/  VIADD R6, R0, 0xffffffe ;  /* 0x0ffffffe00067836 */ /* 0x001fc40000000000 */
[----:B------:R-:W-:-:S04]  /*0530*/  IMAD.MOV R0, RZ, RZ, -R12 ;  /* 0x000000ffff007224 */ /* 0x000fc800078e0a0c */
[----:B------:R0:W2:Y:S02]  /*0540*/  F2I.FTZ.U32.TRUNC.NTZ R7, R6 ;  /* 0x0000000600077305 */ /* 0x0000a4000021f000 */
[----:B0-----:R-:W-:Y:S01]  /*0550*/  IMAD.MOV.U32 R6, RZ, RZ, RZ ;  /* 0x000000ffff067224 */ /* 0x001fe200078e00ff */
[----:B-1----:R-:W-:Y:S01]  /*0560*/  R2UR UR8, R22 ;  /* 0x00000000160872ca */ /* 0x002fe200000e0000 */
[----:B--2---:R-:W-:-:S04]  /*0570*/  IMAD.MOV R8, RZ, RZ, -R7 ;  /* 0x000000ffff087224 */ /* 0x004fc800078e0a07 */
[----:B------:R-:W-:Y:S02]  /*0580*/  IMAD R13, R8, R11, RZ ;  /* 0x0000000b080d7224 */ /* 0x000fe400078e02ff */
[----:B------:R-:W-:Y:S02]  /*0590*/  IMAD.MOV.U32 R8, RZ, RZ, R10 ;  /* 0x000000ffff087224 */ /* 0x000fe400078e000a */
[----:B------:R-:W-:-:S06]  /*05a0*/  IMAD.HI.U32 R7, R7, R13, R6 ;  /* 0x0000000d07077227 */ /* 0x000fcc00078e0006 */
[----:B------:R-:W-:-:S04]  /*05b0*/  IMAD.HI.U32 R7, R7, R8, RZ ;  /* 0x0000000807077227 */ /* 0x000fc800078e00ff */
[----:B------:R-:W-:Y:S01]  /*05c0*/  IMAD R0, R7, R0, R8 ;  /* 0x0000000007007224 */ /* 0x000fe200078e0208 */
[----:B------:R-:W-:Y:S04]  /*05d0*/  BAR.SYNC.DEFER_BLOCKING 0x0 ;  /* 0x0000000000007b1d */ /* 0x000fe80000010000 */
[----:B------:R-:W-:-:S13]  /*05e0*/  ISETP.GT.U32.AND P1, PT, R11, R0, PT ;  /* 0x000000000b00720c */ /* 0x000fda0003f24070 */
[----:B------:R-:W-:Y:S02]  /*05f0*/  @!P1 IMAD.IADD R0, R0, 0x1, -R11 ;  /* 0x0000000100009824 */ /* 0x000fe400078e0a0b */
[----:B------:R-:W-:Y:S01]  /*0600*/  @!P1 VIADD R7, R7, 0x1 ;  /* 0x0000000107079836 */ /* 0x000fe20000000000 */
[----:B------:R-:W-:Y:S02]  /*0610*/  ISETP.NE.AND P1, PT, R2, RZ, PT ;  /* 0x000000ff0200720c */ /* 0x000fe40003f25270 */
[----:B------:R-:W-:Y:S02]  /*0620*/  ISETP.GE.U32.AND P0, PT, R0, R11, PT ;  /* 0x0000000b0000720c */ /* 0x000fe40003f06070 */
[----:B------:R-:W-:-:S04]  /*0630*/  LOP3.LUT R0, R9, R2, RZ, 0x3c, !PT ;  /* 0x0000000209007212 */ /* 0x000fc800078e3cff */
[----:B------:R-:W-:Y:S01]  /*0640*/  ISETP.GE.AND P2, PT, R0, RZ, PT ;  /* 0x000000ff0000720c */ /* 0x000fe20003f46270 */
[----:B------:R-:W-:-:S06]  /*0650*/  VIADD R0, R4, 0x1ff ;  /* 0x000001ff04007836 */ /* 0x000fcc0000000000 */
[----:B------:R-:W-:-:S04]  /*0660*/  @P0 VIADD R7, R7, 0x1 ;  /* 0x0000000107070836 */ /* 0x000fc80000000000 */
[----:B------:R-:W-:Y:S01]  /*0670*/  IMAD.MOV.U32 R6, RZ, RZ, R7 ;  /* 0x000000ffff067224 */ /* 0x000fe200078e0007 */
[----:B------:R-:W-:-:S03]  /*0680*/  SHF.R.S32.HI R7, RZ, 0x1f, R0 ;  /* 0x0000001fff077819 */ /* 0x000fc60000011400 */
[----:B------:R-:W-:Y:S01]  /*0690*/  @!P2 IMAD.MOV R6, RZ, RZ, -R6 ;  /* 0x000000ffff06a224 */ /* 0x000fe200078e0a06 */
[----:B------:R-:W-:Y:S02]  /*06a0*/  @!P1 LOP3.LUT R6, RZ, R2, RZ, 0x33, !PT ;  /* 0x00000002ff069212 */ /* 0x000fe400078e33ff */
[----:B------:R-:W-:-:S03]  /*06b0*/  LEA.HI R7, R7, R0, RZ, 0x9 ;  /* 0x0000000007077211 */ /* 0x000fc600078f48ff */
[----:B------:R-:W-:Y:S02]  /*06c0*/  IMAD.SHL.U32 R10, R6, 0x8, RZ ;  /* 0x00000008060a7824 */ /* 0x000fe400078e00ff */
[----:B------:R-:W-:-:S03]  /*06d0*/  IMAD.MOV R6, RZ, RZ, -R6 ;  /* 0x000000ffff067224 */ /* 0x000fc600078e0a06 */
[----:B------:R-:W-:Y:S01]  /*06e0*/  LEA.HI.SX32 R7, R7, -R10, 0x17 ;  /* 0x8000000a07077211 */ /* 0x000fe200078fbaff */
[----:B------:R-:W-:Y:S02]  /*06f0*/  IMAD R12, R2, R6, R9 ;  /* 0x00000006020c7224 */ /* 0x000fe400078e0209 */
[----:B------:R-:W-:Y:S01]  /*0700*/  IMAD.MOV.U32 R6, RZ, RZ, RZ ;  /* 0x000000ffff067224 */ /* 0x000fe200078e00ff */
[----:B------:R-:W-:Y:S02]  /*0710*/  VIMNMX R19, PT, PT, R7, 0x8, PT ;  /* 0x0000000807137848 */ /* 0x000fe40003fe0100 */
[----:B------:R-:W-:Y:S02]  /*0720*/  IABS R2, R12 ;  /* 0x0000000c00027213 */ /* 0x000fe40000000000 */
[----:B------:R-:W-:-:S04]  /*0730*/  IABS R11, R19 ;  /* 0x00000013000b7213 */ /* 0x000fc80000000000 */
[----:B------:R-:W0:Y:S08]  /*0740*/  I2F.RP R0, R11 ;  /* 0x0000000b00007306 */ /* 0x000e300000209400 */
[----:B0-----:R-:W0:Y:S02]  /*0750*/  MUFU.RCP R0, R0 ;  /* 0x0000000000007308 */ /* 0x001e240000001000 */
[----:B0-----:R-:W-:-:S06]  /*0760*/  VIADD R7, R0, 0xffffffe ;  /* 0x0ffffffe00077836 */ /* 0x001fcc0000000000 */
[----:B------:R-:W0:Y:S02]  /*0770*/  F2I.FTZ.U32.TRUNC.NTZ R7, R7 ;  /* 0x0000000700077305 */ /* 0x000e24000021f000 */
[----:B0-----:R-:W-:-:S04]  /*0780*/  IMAD.MOV R8, RZ, RZ, -R7 ;  /* 0x000000ffff087224 */ /* 0x001fc800078e0a07 */
[----:B------:R-:W-:Y:S01]  /*0790*/  IMAD R9, R8, R11, RZ ;  /* 0x0000000b08097224 */ /* 0x000fe200078e02ff */
[----:B------:R-:W-:-:S03]  /*07a0*/  IABS R8, R19 ;  /* 0x0000001300087213 */ /* 0x000fc60000000000 */
[----:B------:R-:W-:Y:S02]  /*07b0*/  IMAD.HI.U32 R6, R7, R9, R6 ;  /* 0x0000000907067227 */ /* 0x000fe400078e0006 */
[----:B------:R-:W0:Y:S02]  /*07c0*/  I2F.RP R7, R20 ;  /* 0x0000001400077306 */ /* 0x000e240000209400 */
[----:B------:R-:W-:Y:S02]  /*07d0*/  IMAD.MOV.U32 R9, RZ, RZ, R2 ;  /* 0x000000ffff097224 */ /* 0x000fe400078e0002 */
[----:B------:R-:W-:Y:S02]  /*07e0*/  IMAD.MOV R0, RZ, RZ, -R8 ;  /* 0x000000ffff007224 */ /* 0x000fe400078e0a08 */
[----:B------:R-:W-:Y:S02]  /*07f0*/  IMAD.HI.U32 R6, R6, R9, RZ ;  /* 0x0000000906067227 */ /* 0x000fe400078e00ff */
[----:B------:R-:W1:Y:S02]  /*0800*/  I2F.RP R2, R15 ;  /* 0x0000000f00027306 */ /* 0x000e640000209400 */
[----:B------:R-:W-:-:S05]  /*0810*/  IMAD R0, R6, R0, R9 ;  /* 0x0000000006007224 */ /* 0x000fca00078e0209 */
[----:B------:R-:W-:Y:S01]  /*0820*/  ISETP.GT.U32.AND P1, PT, R11, R0, PT ;  /* 0x000000000b00720c */ /* 0x000fe20003f24070 */
[----:B0-----:R-:W0:Y:S08]  /*0830*/  MUFU.RCP R7, R7 ;  /* 0x0000000700077308 */ /* 0x001e300000001000 */
[----:B-1----:R-:W1:Y:S04]  /*0840*/  MUFU.RCP R2, R2 ;  /* 0x0000000200027308 */ /* 0x002e680000001000 */
[----:B------:R-:W-:-:S02]  /*0850*/  @!P1 IMAD.IADD R0, R0, 0x1, -R11 ;  /* 0x0000000100009824 */ /* 0x000fc400078e0a0b */
[----:B------:R-:W-:Y:S01]  /*0860*/  @!P1 VIADD R6, R6, 0x1 ;  /* 0x0000000106069836 */ /* 0x000fe20000000000 */
[----:B------:R-:W-:Y:S02]  /*0870*/  ISETP.NE.AND P1, PT, R19, RZ, PT ;  /* 0x000000ff1300720c */ /* 0x000fe40003f25270 */
[----:B------:R-:W-:Y:S01]  /*0880*/  ISETP.GE.U32.AND P0, PT, R0, R11, PT ;  /* 0x0000000b0000720c */ /* 0x000fe20003f06070 */
[----:B0-----:R-:W-:Y:S01]  /*0890*/  VIADD R8, R7, 0xffffffe ;  /* 0x0ffffffe07087836 */ /* 0x001fe20000000000 */
[----:B------:R-:W-:Y:S02]  /*08a0*/  LOP3.LUT R0, R12, R19, RZ, 0x3c, !PT ;  /* 0x000000130c007212 */ /* 0x000fe400078e3cff */
[----:B------:R-:W-:Y:S01]  /*08b0*/  SHF.R.U32.HI R11, RZ, 0x4, R3 ;  /* 0x00000004ff0b7819 */ /* 0x000fe20000011603 */
[----:B------:R0:W2:Y:S01]  /*08c0*/  F2I.FTZ.U32.TRUNC.NTZ R9, R8 ;  /* 0x0000000800097305 */ /* 0x0000a2000021f000 */
[----:B------:R-:W-:Y:S02]  /*08d0*/  ISETP.GE.AND P2, PT, R0, RZ, PT ;  /* 0x000000ff0000720c */ /* 0x000fe40003f46270 */
[----:B------:R-:W-:-:S05]  /*08e0*/  SGXT.U32 R11, R11, 0x3 ;  /* 0x000000030b0b781a */ /* 0x000fca0000000000 */
[----:B------:R-:W-:Y:S02]  /*08f0*/  @P0 VIADD R6, R6, 0x1 ;  /* 0x0000000106060836 */ /* 0x000fe40000000000 */
[----:B0-----:R-:W-:Y:S02]  /*0900*/  IMAD.MOV.U32 R8, RZ, RZ, RZ ;  /* 0x000000ffff087224 */ /* 0x001fe400078e00ff */
[----:B------:R-:W-:Y:S02]  /*0910*/  IMAD.MOV.U32 R0, RZ, RZ, R6 ;  /* 0x000000ffff007224 */ /* 0x000fe400078e0006 */
[----:B-1----:R-:W-:Y:S02]  /*0920*/  VIADD R6, R2, 0xffffffe ;  /* 0x0ffffffe02067836 */ /* 0x002fe40000000000 */
[----:B------:R-:W-:Y:S01]  /*0930*/  @!P2 IMAD.MOV R0, RZ, RZ, -R0 ;  /* 0x000000ffff00a224 */ /* 0x000fe200078e0a00 */
[----:B------:R-:W-:Y:S01]  /*0940*/  @!P1 LOP3.LUT R0, RZ, R19, RZ, 0x33, !PT ;  /* 0x00000013ff009212 */ /* 0x000fe200078e33ff */
[----:B------:R-:W0:Y:S01]  /*0950*/  F2I.FTZ.U32.TRUNC.NTZ R7, R6 ;  /* 0x0000000600077305 */ /* 0x000e22000021f000 */
[----:B--2---:R-:W-:-:S03]  /*0960*/  IMAD.MOV R13, RZ, RZ, -R9 ;  /* 0x000000ffff0d7224 */ /* 0x004fc600078e0a09 */
[----:B------:R-:W-:Y:S02]  /*0970*/  IMAD.SHL.U32 R2, R0, 0x10, RZ ;  /* 0x0000001000027824 */ /* 0x000fe400078e00ff */
[----:B------:R-:W-:Y:S02]  /*0980*/  IMAD R13, R13, R20, RZ ;  /* 0x000000140d0d7224 */ /* 0x000fe400078e02ff */
[----:B------:R-:W-:Y:S01]  /*0990*/  IMAD.MOV R0, RZ, RZ, -R0 ;  /* 0x000000ffff007224 */ /* 0x000fe200078e0a00 */
[----:B------:R-:W-:Y:S01]  /*09a0*/  LOP3.LUT R11, R2, R11, RZ, 0xfc, !PT ;  /* 0x0000000b020b7212 */ /* 0x000fe200078efcff */
[----:B------:R-:W-:Y:S01]  /*09b0*/  IMAD.HI.U32 R8, R9, R13, R8 ;  /* 0x0000000d09087227 */ /* 0x000fe200078e0008 */
[----:B------:R-:W-:Y:S02]  /*09c0*/  LOP3.LUT R9, R3, 0x7f, RZ, 0xc0, !PT ;  /* 0x0000007f03097812 */ /* 0x000fe400078ec0ff */
[----:B------:R-:W-:Y:S01]  /*09d0*/  IABS R17, R11 ;  /* 0x0000000b00117213 */ /* 0x000fe20000000000 */
[----:B------:R-:W-:Y:S01]  /*09e0*/  IMAD R0, R19, R0, R12 ;  /* 0x0000000013007224 */ /* 0x000fe200078e020c */
[----:B------:R-:W-:Y:S01]  /*09f0*/  LOP3.LUT R21, R11, 0x8, RZ, 0xfc, !PT ;  /* 0x000000080b157812 */ /* 0x000fe200078efcff */
[----:B0-----:R-:W-:Y:S01]  /*0a00*/  IMAD.MOV R6, RZ, RZ, -R7 ;  /* 0x000000ffff067224 */ /* 0x001fe200078e0a07 */
[----:B------:R-:W-:Y:S01]  /*0a10*/  ISETP.NE.U32.AND P2, PT, R9, RZ, PT ;  /* 0x000000ff0900720c */ /* 0x000fe20003f45070 */
[----:B------:R-:W-:Y:S01]  /*0a20*/  IMAD.IADD R0, R10, 0x1, R0 ;  /* 0x000000010a007824 */ /* 0x000fe200078e0200 */
[----:B------:R-:W-:Y:S01]  /*0a30*/  IABS R10, R21 ;  /* 0x00000015000a7213 */ /* 0x000fe20000000000 */
[----:B------:R-:W-:-:S02]  /*0a40*/  IMAD.MOV.U32 R12, RZ, RZ, R6 ;  /* 0x000000ffff0c7224 */ /* 0x000fc400078e0006 */
[----:B------:R-:W-:-:S04]  /*0a50*/  IMAD.HI.U32 R6, R8, R17, RZ ;  /* 0x0000001108067227 */ /* 0x000fc800078e00ff */
[----:B------:R-:W-:Y:S02]  /*0a60*/  IMAD R13, R12, R15, RZ ;  /* 0x0000000f0c0d7224 */ /* 0x000fe400078e02ff */
[----:B------:R-:W-:Y:S02]  /*0a70*/  IMAD.MOV R12, RZ, RZ, -R6 ;  /* 0x000000ffff0c7224 */ /* 0x000fe400078e0a06 */
[----:B------:R-:W-:Y:S02]  /*0a80*/  IMAD.MOV.U32 R6, RZ, RZ, RZ ;  /* 0x000000ffff067224 */ /* 0x000fe400078e00ff */
[----:B------:R-:W-:Y:S02]  /*0a90*/  IMAD R0, R0, 0x200, R9 ;  /* 0x0000020000007824 */ /* 0x000fe400078e0209 */
[----:B------:R-:W-:-:S03]  /*0aa0*/  IMAD.HI.U32 R6, R7, R13, R6 ;  /* 0x0000000d07067227 */ /* 0x000fc600078e0006 */
[----:B------:R-:W-:Y:S01]  /*0ab0*/  IABS R14, R0 ;  /* 0x00000000000e7213 */ /* 0x000fe20000000000 */
[----:B------:R-:W-:Y:S02]  /*0ac0*/  IMAD.MOV.U32 R13, RZ, RZ, R10 ;  /* 0x000000ffff0d7224 */ /* 0x000fe400078e000a */
[----:B------:R-:W-:Y:S02]  /*0ad0*/  VIADD R151, R0, 0x80 ;  /* 0x0000008000977836 */ /* 0x000fe40000000000 */
[----:B------:R-:W-:-:S04]  /*0ae0*/  IMAD.HI.U32 R8, R8, R13, RZ ;  /* 0x0000000d08087227 */ /* 0x000fc800078e00ff */
[----:B------:R-:W-:Y:S02]  /*0af0*/  IMAD.MOV R8, RZ, RZ, -R8 ;  /* 0x000000ffff087224 */ /* 0x000fe400078e0a08 */
[----:B------:R-:W-:Y:S01]  /*0b00*/  IMAD R12, R20, R12, R17 ;  /* 0x0000000c140c7224 */ /* 0x000fe200078e0211 */
[----:B------:R-:W-:Y:S01]  /*0b10*/  IABS R17, R151 ;  /* 0x0000009700117213 */ /* 0x000fe20000000000 */
[----:B------:R-:W-:Y:S02]  /*0b20*/  VIADD R155, R0, 0x100 ;  /* 0x00000100009b7836 */ /* 0x000fe40000000000 */
[C---:B------:R-:W-:Y:S01]  /*0b30*/  IMAD R13, R20.reuse, R8, R13 ;  /* 0x00000008140d7224 */ /* 0x040fe200078e020d */
[----:B------:R-:W-:Y:S01]  /*0b40*/  ISETP.GT.U32.AND P0, PT, R20, R12, PT ;  /* 0x0000000c1400720c */ /* 0x000fe20003f04070 */
[----:B------:R-:W-:Y:S01]  /*0b50*/  VIADD R153, R0, 0x180 ;  /* 0x0000018000997836 */ /* 0x000fe20000000000 */
[----:B------:R-:W-:Y:S01]  /*0b60*/  IABS R18, R155 ;  /* 0x0000009b00127213 */ /* 0x000fe20000000000 */
[----:B------:R-:W-:Y:S01]  /*0b70*/  IMAD.HI.U32 R7, R6, R14, RZ ;  /* 0x0000000e06077227 */ /* 0x000fe200078e00ff */
[----:B------:R-:W-:-:S02]  /*0b80*/  ISETP.GT.U32.AND P1, PT, R20, R13, PT ;  /* 0x0000000d1400720c */ /* 0x000fc40003f24070 */
[----:B------:R-:W-:Y:S01]  /*0b90*/  IABS R19, R153 ;  /* 0x0000009900137213 */ /* 0x000fe20000000000 */
[----:B------:R-:W-:-:S04]  /*0ba0*/  IMAD.HI.U32 R8, R6, R17, RZ ;  /* 0x0000001106087227 */ /* 0x000fc800078e00ff */
[----:B------:R-:W-:-:S04]  /*0bb0*/  IMAD.HI.U32 R10, R6, R18, RZ ;  /* 0x00000012060a7227 */ /* 0x000fc800078e00ff */
[----:B------:R-:W-:Y:S02]  /*0bc0*/  IMAD.MOV R16, RZ, RZ, -R7 ;  /* 0x000000ffff107224 */ /* 0x000fe400078e0a07 */
[----:B------:R-:W-:-:S04]  /*0bd0*/  IMAD.HI.U32 R7, R6, R19, RZ ;  /* 0x0000001306077227 */ /* 0x000fc800078e00ff */
[----:B------:R-:W-:Y:S02]  /*0be0*/  IMAD.MOV R8, RZ, RZ, -R8 ;  /* 0x000000ffff087224 */ /* 0x000fe400078e0a08 */
[----:B------:R-:W-:Y:S02]  /*0bf0*/  IMAD.MOV R10, RZ, RZ, -R10 ;  /* 0x000000ffff0a7224 */ /* 0x000fe400078e0a0a */
[C---:B------:R-:W-:Y:S02]  /*0c00*/  IMAD R6, R15.reuse, R16, R14 ;  /* 0x000000100f067224 */ /* 0x040fe400078e020e */
[----:B------:R-:W-:Y:S02]  /*0c10*/  IMAD.MOV R14, RZ, RZ, -R7 ;  /* 0x000000ffff0e7224 */ /* 0x000fe400078e0a07 */
[C---:B------:R-:W-:Y:S01]  /*0c20*/  IMAD R7, R15.reuse, R8, R17 ;  /* 0x000000080f077224 */ /* 0x040fe200078e0211 */
[C---:B------:R-:W-:Y:S01]  /*0c30*/  ISETP.GT.U32.AND P4, PT, R15.reuse, R6, PT ;  /* 0x000000060f00720c */ /* 0x040fe20003f84070 */
[----:B------:R-:W-:-:S02]  /*0c40*/  IMAD R8, R15, R10, R18 ;  /* 0x0000000a0f087224 */ /* 0x000fc400078e0212 */
[--C-:B------:R-:W-:Y:S01]  /*0c50*/  @!P0 IMAD.IADD R12, R12, 0x1, -R20.reuse ;  /* 0x000000010c0c8824 */ /* 0x100fe200078e0a14 */
[----:B------:R-:W-:Y:S01]  /*0c60*/  ISETP.GT.U32.AND P0, PT, R15, R7, PT ;  /* 0x000000070f00720c */ /* 0x000fe20003f04070 */
[----:B------:R-:W-:Y:S01]  /*0c70*/  @!P1 IMAD.IADD R13, R13, 0x1, -R20 ;  /* 0x000000010d0d9824 */ /* 0x000fe200078e0a14 */
[C---:B------:R-:W-:Y:S01]  /*0c80*/  ISETP.GT.U32.AND P1, PT, R15.reuse, R8, PT ;  /* 0x000000080f00720c */ /* 0x040fe20003f24070 */
[----:B------:R-:W-:Y:S01]  /*0c90*/  IMAD R10, R15, R14, R19 ;  /* 0x0000000e0f0a7224 */ /* 0x000fe200078e0213 */
[C---:B------:R-:W-:Y:S01]  /*0ca0*/  ISETP.GT.U32.AND P5, PT, R20.reuse, R12, PT ;  /* 0x0000000c1400720c */ /* 0x040fe20003fa4070 */
[----:B------:R-:W-:Y:S01]  /*0cb0*/  IMAD.SHL.U32 R14, R183, 0x200000, RZ ;  /* 0x00200000b70e7824 */ /* 0x000fe200078e00ff */
[----:B------:R-:W-:Y:S01]  /*0cc0*/  ISETP.GT.U32.AND P6, PT, R20, R13, PT ;  /* 0x0000000d1400720c */ /* 0x000fe20003fc4070 */
[----:B-----5:R-:W-:Y:S01]  /*0cd0*/  VIADD R9, R88, 0xfffffff2 ;  /* 0xfffffff258097836 */ /* 0x020fe20000000000 */
[----:B------:R-:W-:Y:S01]  /*0ce0*/  ISETP.GT.U32.AND P3, PT, R15, R10, PT ;  /* 0x0000000a0f00720c */ /* 0x000fe20003f64070 */
[----:B------:R-:W-:Y:S01]  /*0cf0*/  @!P4 IMAD.IADD R6, R6, 0x1, -R15 ;  /* 0x000000010606c824 */ /* 0x000fe200078e0a0f */
[----:B------:R-:W-:Y:S01]  /*0d00*/  LOP3.LUT R14, R14, 0x600000, RZ, 0xc0, !PT ;  /* 0x006000000e0e7812 */ /* 0x000fe200078ec0ff */
[----:B------:R-:W-:-:S02]  /*0d10*/  VIADD R18, R88, 0xfffffff4 ;  /* 0xfffffff458127836 */ /* 0x000fc40000000000 */
[--C-:B------:R-:W-:Y:S01]  /*0d20*/  @!P0 IMAD.IADD R7, R7, 0x1, -R15.reuse ;  /* 0x0000000107078824 */ /* 0x100fe200078e0a0f */
[----:B------:R-:W-:Y:S01]  /*0d30*/  ISETP.GT.U32.AND P0, PT, R15, R6, PT ;  /* 0x000000060f00720c */ /* 0x000fe20003f04070 */
[--C-:B------:R-:W-:Y:S01]  /*0d40*/  @!P1 IMAD.IADD R8, R8, 0x1, -R15.reuse ;  /* 0x0000000108089824 */ /* 0x100fe200078e0a0f */
[----:B------:R-:W-:Y:S01]  /*0d50*/  R2UR UR10, R14 ;  /* 0x000000000e0a72ca */ /* 0x000fe200000e0000 */
[--C-:B------:R-:W-:Y:S01]  /*0d60*/  @!P5 IMAD.IADD R12, R12, 0x1, -R20.reuse ;  /* 0x000000010c0cd824 */ /* 0x100fe200078e0a14 */
[----:B------:R-:W-:Y:S01]  /*0d70*/  ISETP.GE.AND P5, PT, R11, RZ, PT ;  /* 0x000000ff0b00720c */ /* 0x000fe20003fa6270 */
[----:B------:R-:W-:Y:S01]  /*0d80*/  @!P6 IMAD.IADD R13, R13, 0x1, -R20 ;  /* 0x000000010d0de824 */ /* 0x000fe200078e0a14 */
[----:B------:R-:W-:Y:S01]  /*0d90*/  ISETP.GE.AND P6, PT, R21, RZ, PT ;  /* 0x000000ff1500720c */ /* 0x000fe20003fc6270 */
[--C-:B------:R-:W-:Y:S01]  /*0da0*/  @!P3 IMAD.IADD R10, R10, 0x1, -R15.reuse ;  /* 0x000000010a0ab824 */ /* 0x100fe200078e0a0f */
[C---:B------:R-:W-:Y:S01]  /*0db0*/  ISETP.GT.U32.AND P1, PT, R15.reuse, R7, PT ;  /* 0x000000070f00720c */ /* 0x040fe20003f24070 */
[C---:B------:R-:W-:Y:S01]  /*0dc0*/  VIADD R11, R88.reuse, 0xfffffff1 ;  /* 0xfffffff1580b7836 */ /* 0x040fe20000000000 */
[C---:B------:R-:W-:Y:S01]  /*0dd0*/  ISETP.GT.U32.AND P3, PT, R15.reuse, R8, PT ;  /* 0x000000080f00720c */ /* 0x040fe20003f64070 */
[----:B------:R-:W-:Y:S01]  /*0de0*/  VIADD R17, R88, 0xfffffff6 ;  /* 0xfffffff658117836 */ /* 0x000fe20000000000 */
[----:B------:R-:W-:Y:S01]  /*0df0*/  ISETP.GT.U32.AND P4, PT, R15, R10, PT ;  /* 0x0000000a0f00720c */ /* 0x000fe20003f84070 */
[----:B------:R-:W-:Y:S01]  /*0e00*/  @!P0 IMAD.IADD R6, R6, 0x1, -R15 ;  /* 0x0000000106068824 */ /* 0x000fe200078e0a0f */
[----:B------:R-:W-:Y:S01]  /*0e10*/  ISETP.GE.AND P0, PT, R151, RZ, PT ;  /* 0x000000ff9700720c */ /* 0x000fe20003f06270 */
[----:B------:R-:W-:-:S02]  /*0e20*/  VIADD R16, R88, 0xfffffff7 ;  /* 0xfffffff758107836 */ /* 0x000fc40000000000 */
[----:B------:R-:W-:Y:S01]  /*0e30*/  @!P5 IMAD.MOV R12, RZ, RZ, -R12 ;  /* 0x000000ffff0cd224 */ /* 0x000fe200078e0a0c */
[----:B------:R-:W-:Y:S01]  /*0e40*/  ISETP.NE.AND P5, PT, R5, RZ, PT ;  /* 0x000000ff0500720c */ /* 0x000fe20003fa5270 */
[----:B------:R-:W-:Y:S01]  /*0e50*/  @!P6 IMAD.MOV R13, RZ, RZ, -R13 ;  /* 0x000000ffff0de224 */ /* 0x000fe200078e0a0d */
[----:B------:R-:W-:Y:S01]  /*0e60*/  LOP3.LUT R5, RZ, R5, RZ, 0x33, !PT ;  /* 0x00000005ff057212 */ /* 0x000fe200078e33ff */
[--C-:B------:R-:W-:Y:S01]  /*0e70*/  @!P1 IMAD.IADD R7, R7, 0x1, -R15.reuse ;  /* 0x0000000107079824 */ /* 0x100fe200078e0a0f */
[----:B------:R-:W-:Y:S01]  /*0e80*/  ISETP.GE.AND P6, PT, R0, RZ, PT ;  /* 0x000000ff0000720c */ /* 0x000fe20003fc6270 */
[--C-:B------:R-:W-:Y:S01]  /*0e90*/  @!P3 IMAD.IADD R8, R8, 0x1, -R15.reuse ;  /* 0x000000010808b824 */ /* 0x100fe200078e0a0f */
[----:B------:R-:W-:Y:S01]  /*0ea0*/  ISETP.GE.AND P1, PT, R155, RZ, PT ;  /* 0x000000ff9b00720c */ /* 0x000fe20003f26270 */
[----:B------:R-:W-:Y:S01]  /*0eb0*/  @!P4 IMAD.IADD R10, R10, 0x1, -R15 ;  /* 0x000000010a0ac824 */ /* 0x000fe200078e0a0f */
[----:B------:R-:W-:Y:S01]  /*0ec0*/  ISETP.GE.AND P3, PT, R153, RZ, PT ;  /* 0x000000ff9900720c */ /* 0x000fe20003f66270 */
[----:B------:R-:W-:Y:S01]  /*0ed0*/  @!P0 IMAD.MOV R7, RZ, RZ, -R7 ;  /* 0x000000ffff078224 */ /* 0x000fe200078e0a07 */
[----:B------:R-:W-:-:S02]  /*0ee0*/  SEL R148, R5, R12, !P5 ;  /* 0x0000000c05947207 */ /* 0x000fc40006800000 */
[----:B------:R-:W-:Y:S02]  /*0ef0*/  SEL R96, R5, R13, !P5 ;  /* 0x0000000d05607207 */ /* 0x000fe40006800000 */
[----:B------:R-:W0:Y:S01]  /*0f00*/  LDC.64 R12, c[0x0][0x3a8] ;  /* 0x0000ea00ff0c7b82 */ /* 0x000e220000000a00 */
[----:B------:R-:W-:Y:S02]  /*0f10*/  ISETP.NE.AND P4, PT, R4, RZ, PT ;  /* 0x000000ff0400720c */ /* 0x000fe40003f85270 */
[----:B------:R-:W-:Y:S01]  /*0f20*/  @!P6 IMAD.MOV R6, RZ, RZ, -R6 ;  /* 0x000000ffff06e224 */ /* 0x000fe200078e0a06 */
[----:B------:R-:W-:Y:S01]  /*0f30*/  LOP3.LUT R5, RZ, R4, RZ, 0x33, !PT ;  /* 0x00000004ff057212 */ /* 0x000fe200078e33ff */
[----:B------:R-:W-:Y:S01]  /*0f40*/  @!P1 IMAD.MOV R8, RZ, RZ, -R8 ;  /* 0x000000ffff089224 */ /* 0x000fe200078e0a08 */
[----:B------:R-:W-:Y:S01]  /*0f50*/  ISETP.GE.U32.AND P1, PT, R9, 0x7fffffe3, PT ;  /* 0x7fffffe30900780c */ /* 0x000fe20003f26070 */
[----:B------:R-:W-:Y:S01]  /*0f60*/  @!P3 IMAD.MOV R10, RZ, RZ, -R10 ;  /* 0x000000ffff0ab224 */ /* 0x000fe200078e0a0a */
[----:B------:R-:W-:-:S02]  /*0f70*/  SEL R6, R5, R6, !P4 ;  /* 0x0000000605067207 */ /* 0x000fc40006000000 */
[C---:B------:R-:W-:Y:S01]  /*0f80*/  SEL R4, R5.reuse, R7, !P4 ;  /* 0x0000000705047207 */ /* 0x040fe20006000000 */
[C---:B------:R-:W-:Y:S01]  /*0f90*/  VIADD R7, R88.reuse, 0xfffffff3 ;  /* 0xfffffff358077836 */ /* 0x040fe20000000000 */
[C---:B------:R-:W-:Y:S02]  /*0fa0*/  SEL R8, R5.reuse, R8, !P4 ;  /* 0x0000000805087207 */ /* 0x040fe40006000000 */
[----:B------:R-:W-:Y:S01]  /*0fb0*/  SEL R10, R5, R10, !P4 ;  /* 0x0000000a050a7207 */ /* 0x000fe20006000000 */
[----:B------:R-:W-:Y:S01]  /*0fc0*/  VIADD R5, R88, 0xffffffff ;  /* 0xffffffff58057836 */ /* 0x000fe20000000000 */
[----:B------:R-:W-:Y:S01]  /*0fd0*/  ISETP.GE.U32.AND P6, PT, R7, 0x7fffffe4, PT ;  /* 0x7fffffe40700780c */ /* 0x000fe20003fc6070 */
[-C--:B------:R-:W-:Y:S01]  /*0fe0*/  IMAD R7, R4, R89.reuse, RZ ;  /* 0x0000005904077224 */ /* 0x080fe200078e02ff */
[----:B------:R-:W-:Y:S01]  /*0ff0*/  ISETP.GE.U32.AND P5, PT, R11, 0x7fffffe2, PT ;  /* 0x7fffffe20b00780c */ /* 0x000fe20003fa6070 */
[-C--:B------:R-:W-:Y:S01]  /*1000*/  IMAD R9, R8, R89.reuse, RZ ;  /* 0x0000005908097224 */ /* 0x080fe200078e02ff */
[----:B------:R-:W-:Y:S01]  /*1010*/  ISETP.GE.U32.AND P0, PT, R5, 0x7ffffff0, PT ;  /* 0x7ffffff00500780c */ /* 0x000fe20003f06070 */
[----:B------:R-:W-:-:S02]  /*1020*/  IMAD R5, R6, R89, RZ ;  /* 0x0000005906057224 */ /* 0x000fc400078e02ff */
[----:B------:R-:W-:Y:S02]  /*1030*/  IMAD R89, R10, R89, RZ ;  /* 0x000000590a597224 */ /* 0x000fe400078e02ff */
[----:B0-----:R-:W-:Y:S01]  /*1040*/  IMAD R15, R140, R13, RZ ;  /* 0x0000000d8c0f7224 */ /* 0x001fe200078e02ff */
[----:B---3--:R-:W-:Y:S07]  /*1050*/  BRA.U UP0, `(.L_x_5) ;  /* 0x0000000100187547 */ /* 0x008fee000b800000 */
[----:B------:R-:W-:Y:S01]  /*1060*/  ELECT P3, URZ, PT ;  /* 0x0000000000ff782f */ /* 0x000fe20003860000 */
[----:B------:R-:W-:Y:S01]  /*1070*/  IMAD.MOV.U32 R4, RZ, RZ, 0x1 ;  /* 0x00000001ff047424 */ /* 0x000fe200078e00ff */
[----:B------:R-:W-:Y:S01]  /*1080*/  UMOV UR5, 0x40 ;  /* 0x0000004000057882 */ /* 0x000fe20000000000 */
[----:B------:R-:W-:Y:S01]  /*1090*/  UVIRTCOUNT.DEALLOC.SMPOOL 0x80 ;  /* 0x000000800000784c */ /* 0x000fe20000000000 */
[----:B------:R-:W-:-:S09]  /*10a0*/  ULEA UR5, UR4, UR5, 0x18 ;  /* 0x0000000504057291 */ /* 0x000fd2000f8ec0ff */
[----:B------:R0:W-:Y:S03]  /*10b0*/  @P3 STS.U8 [UR5], R4 ;  /* 0x00000004ff003988 */ /* 0x0001e60008000005 */
.L_x_5:
[----:B------:R-:W-:Y:S01]  /*10c0*/  UIADD3 UR10, UPT, UPT, UR8, UR10, URZ ;  /* 0x0000000a080a7290 */ /* 0x000fe2000fffe0ff */
[----:B------:R-:W-:Y:S01]  /*10d0*/  IMAD.SHL.U32 R14, R15, 0x2, RZ ;  /* 0x000000020f0e7824 */ /* 0x000fe200078e00ff */
[----:B------:R-:W-:Y:S01]  /*10e0*/  VOTEU.ALL UP1, P2 ;  /* 0x0000000000ff7886 */ /* 0x000fe20001020000 */
[----:B------:R-:W-:Y:S01]  /*10f0*/  VOTEU.ALL UP2, P2 ;  /* 0x0000000000ff7886 */ /* 0x000fe20001040000 */
[----:B0-----:R-:W-:Y:S01]  /*1100*/  LEA R4, P4, R5, UR16, 0x1 ;  /* 0x0000001005047c11 */ /* 0x001fe2000f8808ff */
[----:B------:R-:W-:Y:S01]  /*1110*/  IMAD R148, R148, UR11, RZ ;  /* 0x0000000b94947c24 */ /* 0x000fe2000f8e02ff */
[----:B------:R-:W-:Y:S01]  /*1120*/  IADD3 R138, P3, PT, R14, UR18, RZ ;  /* 0x000000120e8a7c10 */ /* 0x000fe2000ff7e0ff */
[----:B------:R-:W-:-:S04]  /*1130*/  @!UP1 UIADD3 UR4, UPT, UPT, -UR7, 0x100000, URZ ;  /* 0x0010000007049890 */ /* 0x000fc8000fffe1ff */
[----:B------:R-:W-:Y:S02]  /*1140*/  @!UP1 USHF.L.U32 UR5, UR4, 0xb, URZ ;  /* 0x0000000b04059899 */ /* 0x000fe400080006ff */
[----:B------:R-:W-:Y:S01]  /*1150*/  @!UP1 USHF.L.U32 UR4, UR4, 0x1, URZ ;  /* 0x0000000104049899 */ /* 0x000fe200080006ff */
[----:B------:R-:W-:Y:S01]  /*1160*/  STTM.x64 tmem[UR10], RZ ;  /* 0x000000ff000079ed */ /* 0x000fe2000834000a */
[----:B------:R-:W0:Y:S02]  /*1170*/  FENCE.VIEW.ASYNC.T ;  /* 0x00000000000073c6 */ /* 0x000e240000000200 */
[----:B0-----:R-:W-:Y:S01]  /*1180*/  BAR.SYNC.DEFER_BLOCKING 0x0 ;  /* 0x0000000000007b1d */ /* 0x001fe20000010000 */
[----:B------:R-:W-:Y:S01]  /*1190*/  LEA.HI.X.SX32 R139, R15, UR19, 0x1, P3 ;  /* 0x000000130f8b7c11 */ /* 0x000fe200098f0eff */
[----:B------:R-:W-:Y:S01]  /*11a0*/  IMAD.SHL.U32 R141, R148, 0x2, RZ ;  /* 0x00000002948d7824 */ /* 0x000fe200078e00ff */
[----:B------:R-:W-:Y:S02]  /*11b0*/  LEA R8, P3, R9, UR16, 0x1 ;  /* 0x0000001009087c11 */ /* 0x000fe4000f8608ff */
[----:B------:R-:W-:-:S02]  /*11c0*/  LEA.HI.X.SX32 R5, R5, UR17, 0x1, P4 ;  /* 0x0000001105057c11 */ /* 0x000fc4000a0f0eff */
[----:B------:R-:W-:Y:S02]  /*11d0*/  LEA R6, P4, R7, UR16, 0x1 ;  /* 0x0000001007067c11 */ /* 0x000fe4000f8808ff */
[----:B------:R-:W-:Y:S02]  /*11e0*/  LEA.HI.X.SX32 R9, R9, UR17, 0x1, P3 ;  /* 0x0000001109097c11 */ /* 0x000fe400098f0eff */
[----:B------:R-:W-:Y:S02]  /*11f0*/  LEA R10, P3, R89, UR16, 0x1 ;  /* 0x00000010590a7c11 */ /* 0x000fe4000f8608ff */
[----:B------:R-:W-:Y:S02]  /*1200*/  LEA.HI.X.SX32 R7, R7, UR17, 0x1, P4 ;  /* 0x0000001107077c11 */ /* 0x000fe4000a0f0eff */
[----:B------:R-:W-:Y:S01]  /*1210*/  LEA.HI.X.SX32 R11, R89, UR17, 0x1, P3 ;  /* 0x00000011590b7c11 */ /* 0x000fe200098f0eff */
[----:B------:R-:W0:Y:S02]  /*1220*/  FENCE.VIEW.ASYNC.S ;  /* 0x00000000000073c6 */ /* 0x000e240000000000 */
[----:B0-----:R0:W1:Y:S02]  /*1230*/  @!UP2 SYNCS.EXCH.64 URZ, [UR6], UR4 ;  /* 0x0000000406ffa5b2 */ /* 0x0010640008000100 */
[----:B-1----:R-:W-:Y:S01]  /*1240*/  BAR.SYNC.DEFER_BLOCKING 0x0 ;  /* 0x0000000000007b1d */ /* 0x002fe20000010000 */
[----:B------:R-:W-:-:S02]  /*1250*/  ISETP.GE.U32.AND P4, PT, R16, 0x7fffffe8, PT ;  /* 0x7fffffe81000780c */ /* 0x000fc40003f86070 */
[----:B------:R-:W-:Y:S01]  /*1260*/  IADD3 R116, P3, PT, R141, R138, RZ ;  /* 0x0000008a8d747210 */ /* 0x000fe20007f7e0ff */
[----:B------:R-:W-:Y:S01]  /*1270*/  IMAD.SHL.U32 R23, R12, 0x8, RZ ;  /* 0x000000080c177824 */ /* 0x000fe200078e00ff */
[----:B------:R-:W-:Y:S02]  /*1280*/  PRMT R196, RZ, 0x7610, R196 ;  /* 0x00007610ffc47816 */ /* 0x000fe400000000c4 */
[----:B------:R-:W-:Y:S01]  /*1290*/  LEA.HI.X.SX32 R117, R148, R139, 0x1, P3 ;  /* 0x0000008b94757211 */ /* 0x000fe200018f0eff */
[----:B------:R-:W-:Y:S01]  /*12a0*/  IMAD.WIDE R20, R23, 0x2, R8 ;  /* 0x0000000217147825 */ /* 0x000fe200078e0208 */
[----:B------:R-:W-:Y:S02]  /*12b0*/  ISETP.GE.U32.AND P3, PT, R17, 0x7fffffe7, PT ;  /* 0x7fffffe71100780c */ /* 0x000fe40003f66070 */
[----:B------:R-:W-:Y:S01]  /*12c0*/  PRMT R198, RZ, 0x7610, R198 ;  /* 0x00007610ffc67816 */ /* 0x000fe200000000c6 */
[----:B------:R-:W-:Y:S01]  /*12d0*/  IMAD.WIDE R16, R23, 0x2, R4 ;  /* 0x0000000217107825 */ /* 0x000fe200078e0204 */
[----:B------:R-:W-:-:S02]  /*12e0*/  PRMT R200, RZ, 0x7610, R200 ;  /* 0x00007610ffc87816 */ /* 0x000fc400000000c8 */
[----:B------:R-:W-:Y:S01]  /*12f0*/  PRMT R202, RZ, 0x7610, R202 ;  /* 0x00007610ffca7816 */ /* 0x000fe200000000ca */
[----:B------:R-:W-:Y:S02]  /*1300*/  VIADD R24, R88, 0xfffffffe ;  /* 0xfffffffe58187836 */ /* 0x000fe40000000000 */
[----:B------:R-:W-:Y:S01]  /*1310*/  IMAD R31, R12, 0x9, RZ ;  /* 0x000000090c1f7824 */ /* 0x000fe200078e02ff */
[----:B------:R-:W2:Y:S04]  /*1320*/  @!P0 LDG.E.U16 R154, desc[UR20][R4.64] ;  /* 0x00000014049a8981 */ /* 0x000ea8000c1e1500 */
[----:B------:R-:W3:Y:S04]  /*1330*/  @!P0 LDG.E.U16 R146, desc[UR20][R6.64] ;  /* 0x0000001406928981 */ /* 0x000ee8000c1e1500 */
[----:B------:R-:W4:Y:S04]  /*1340*/  @!P0 LDG.E.U16 R152, desc[UR20][R8.64] ;  /* 0x0000001408988981 */ /* 0x000f28000c1e1500 */
[----:B------:R-:W5:Y:S01]  /*1350*/  @!P0 LDG.E.U16 R150, desc[UR20][R10.64] ;  /* 0x000000140a968981 */ /* 0x000f62000c1e1500 */
[----:B------:R-:W-:Y:S01]  /*1360*/  ISETP.GE.U32.AND P0, PT, R18, 0x7fffffe5, PT ;  /* 0x7fffffe51200780c */ /* 0x000fe20003f06070 */
[----:B------:R-:W-:-:S02]  /*1370*/  IMAD.WIDE R18, R23, 0x2, R6 ;  /* 0x0000000217127825 */ /* 0x000fc400078e0206 */
[----:B------:R-:W2:Y:S02]  /*1380*/  @!P4 LDG.E.U16 R196, desc[UR20][R16.64] ;  /* 0x0000001410c4c981 */ /* 0x000ea4000c1e1500 */
[----:B------:R-:W-:Y:S02]  /*1390*/  IMAD.WIDE R22, R23, 0x2, R10 ;  /* 0x0000000217167825 */ /* 0x000fe400078e020a */
[----:B------:R-:W2:Y:S01]  /*13a0*/  @!P4 LDG.E.U16 R198, desc[UR20][R18.64] ;  /* 0x0000001412c6c981 */ /* 0x000ea2000c1e1500 */
[----:B------:R-:W-:Y:S01]  /*13b0*/  PRMT R204, RZ, 0x7610, R204 ;  /* 0x00007610ffcc7816 */ /* 0x000fe200000000cc */
[C---:B------:R-:W-:Y:S02]  /*13c0*/  IMAD.WIDE R26, R31.reuse, 0x2, R6 ;  /* 0x000000021f1a7825 */ /* 0x040fe400078e0206 */
[----:B------:R-:W2:Y:S01]  /*13d0*/  @!P4 LDG.E.U16 R200, desc[UR20][R20.64] ;  /* 0x0000001414c8c981 */ /* 0x000ea2000c1e1500 */
[----:B------:R-:W-:Y:S01]  /*13e0*/  PRMT R206, RZ, 0x7610, R206 ;  /* 0x00007610ffce7816 */ /* 0x000fe200000000ce */
[----:B------:R-:W-:-:S02]  /*13f0*/  IMAD.WIDE R28, R31, 0x2, R8 ;  /* 0x000000021f1c7825 */ /* 0x000fc400078e0208 */
[----:B------:R-:W2:Y:S01]  /*1400*/  @!P4 LDG.E.U16 R202, desc[UR20][R22.64] ;  /* 0x0000001416cac981 */ /* 0x000ea2000c1e1500 */
[----:B------:R-:W-:Y:S01]  /*1410*/  ISETP.GE.U32.AND P4, PT, R24, 0x7fffffef, PT ;  /* 0x7fffffef1800780c */ /* 0x000fe20003f86070 */
[C---:B------:R-:W-:Y:S01]  /*1420*/  IMAD.WIDE R24, R31.reuse, 0x2, R4 ;  /* 0x000000021f187825 */ /* 0x040fe200078e0204 */
[----:B------:R-:W-:Y:S01]  /*1430*/  PRMT R208, RZ, 0x7610, R208 ;  /* 0x00007610ffd07816 */ /* 0x000fe200000000d0 */
[----:B------:R-:W2:Y:S01]  /*1440*/  @!P3 LDG.E.U16 R206, desc[UR20][R26.64] ;  /* 0x000000141aceb981 */ /* 0x000ea2000c1e1500 */
[----:B------:R-:W-:Y:S01]  /*1450*/  PRMT R210, RZ, 0x7610, R210 ;  /* 0x00007610ffd27816 */ /* 0x000fe200000000d2 */
[----:B------:R-:W-:-:S04]  /*1460*/  IMAD.WIDE R30, R31, 0x2, R10 ;  /* 0x000000021f1e7825 */ /* 0x000fc800078e020a */
[----:B------:R-:W-:Y:S01]  /*1470*/  VIADD R32, R88, 0xfffffffd ;  /* 0xfffffffd58207836 */ /* 0x000fe20000000000 */
[----:B------:R-:W2:Y:S01]  /*1480*/  @!P3 LDG.E.U16 R204, desc[UR20][R24.64] ;  /* 0x0000001418ccb981 */ /* 0x000ea2000c1e1500 */
[----:B------:R-:W-:Y:S01]  /*1490*/  PRMT R156, RZ, 0x7610, R156 ;  /* 0x00007610ff9c7816 */ /* 0x000fe2000000009c */
[C---:B------:R-:W-:Y:S01]  /*14a0*/  IMAD.WIDE R34, R12.reuse, 0x2, R6 ;  /* 0x000000020c227825 */ /* 0x040fe200078e0206 */
[----:B------:R-:W-:Y:S01]  /*14b0*/  PRMT R158, RZ, 0x7610, R158 ;  /* 0x00007610ff9e7816 */ /* 0x000fe2000000009e */
[----:B------:R-:W2:Y:S01]  /*14c0*/  @!P3 LDG.E.U16 R208, desc[UR20][R28.64] ;  /* 0x000000141cd0b981 */ /* 0x000ea2000c1e1500 */
[----:B------:R-:W-:Y:S01]  /*14d0*/  PRMT R160, RZ, 0x7610, R160 ;  /* 0x00007610ffa07816 */ /* 0x000fe200000000a0 */
[----:B------:R-:W-:Y:S01]  /*14e0*/  IMAD.WIDE R36, R12, 0x2, R8 ;  /* 0x000000020c247825 */ /* 0x000fe200078e0208 */
[----:B------:R-:W-:Y:S01]  /*14f0*/  PRMT R162, RZ, 0x7610, R162 ;  /* 0x00007610ffa27816 */ /* 0x000fe200000000a2 */
[----:B------:R-:W2:Y:S01]  /*1500*/  @!P3 LDG.E.U16 R210, desc[UR20][R30.64] ;  /* 0x000000141ed2b981 */ /* 0x000ea2000c1e1500 */
[----:B------:R-:W-:Y:S01]  /*1510*/  ISETP.GE.U32.AND P3, PT, R32, 0x7fffffee, PT ;  /* 0x7fffffee2000780c */ /* 0x000fe20003f66070 */
[----:B------:R-:W-:-:S02]  /*1520*/  IMAD.WIDE R32, R12, 0x2, R4 ;  /* 0x000000020c207825 */ /* 0x000fc400078e0204 */
[----:B------:R-:W3:Y:S02]  /*1530*/  @!P4 LDG.E.U16 R158, desc[UR20][R34.64] ;  /* 0x00000014229ec981 */ /* 0x000ee4000c1e1500 */
[----:B------:R-:W-:Y:S02]  /*1540*/  IMAD.WIDE R38, R12, 0x2, R10 ;  /* 0x000000020c267825 */ /* 0x000fe400078e020a */
[----:B------:R-:W4:Y:S02]  /*1550*/  @!P4 LDG.E.U16 R156, desc[UR20][R32.64] ;  /* 0x00000014209cc981 */ /* 0x000f24000c1e1500 */
[----:B------:R-:W-:Y:S02]  /*1560*/  VIADD R40, R88, 0xfffffff5 ;  /* 0xfffffff558287836 */ /* 0x000fe40000000000 */
[----:B------:R-:W-:Y:S01]  /*1570*/  IMAD.SHL.U32 R47, R12, 0x2, RZ ;  /* 0x000000020c2f7824 */ /* 0x000fe200078e00ff */
[----:B------:R-:W5:Y:S01]  /*1580*/  @!P4 LDG.E.U16 R160, desc[UR20][R36.64] ;  /* 0x0000001424a0c981 */ /* 0x000f62000c1e1500 */
[----:B------:R-:W-:-:S03]  /*1590*/  PRMT R145, RZ, 0x7610, R145 ;  /* 0x00007610ff917816 */ /* 0x000fc60000000091 */
[----:B------:R-:W5:Y:S01]  /*15a0*/  @!P4 LDG.E.U16 R162, desc[UR20][R38.64] ;  /* 0x0000001426a2c981 */ /* 0x000f62000c1e1500 */
[----:B------:R-:W-:Y:S01]  /*15b0*/  ISETP.GE.U32.AND P4, PT, R40, 0x7fffffe6, PT ;  /* 0x7fffffe62800780c */ /* 0x000fe20003f86070 */
[C---:B------:R-:W-:Y:S01]  /*15c0*/  IMAD.WIDE R40, R47.reuse, 0x2, R4 ;  /* 0x000000022f287825 */ /* 0x040fe200078e0204 */
[----:B------:R-:W-:Y:S02]  /*15d0*/  PRMT R147, RZ, 0x7610, R147 ;  /* 0x00007610ff937816 */ /* 0x000fe40000000093 */
[----:B------:R-:W-:Y:S01]  /*15e0*/  PRMT R149, RZ, 0x7610, R149 ;  /* 0x00007610ff957816 */ /* 0x000fe20000000095 */
[C---:B------:R-:W-:Y:S01]  /*15f0*/  IMAD.WIDE R42, R47.reuse, 0x2, R6 ;  /* 0x000000022f2a7825 */ /* 0x040fe200078e0206 */
[----:B------:R-:W-:Y:S01]  /*1600*/  PRMT R157, RZ, 0x7610, R157 ;  /* 0x00007610ff9d7816 */ /* 0x000fe2000000009d */
[----:B------:R-:W5:Y:S02]  /*1610*/  @!P3 LDG.E.U16 R145, desc[UR20][R40.64] ;  /* 0x000000142891b981 */ /* 0x000f64000c1e1500 */
[----:B------:R-:W-:-:S02]  /*1620*/  IMAD.WIDE R44, R47, 0x2, R8 ;  /* 0x000000022f2c7825 */ /* 0x000fc400078e0208 */
[----:B------:R-:W5:Y:S02]  /*1630*/  @!P3 LDG.E.U16 R147, desc[UR20][R42.64] ;  /* 0x000000142a93b981 */ /* 0x000f64000c1e1500 */
[----:B------:R-:W-:Y:S02]  /*1640*/  IMAD.WIDE R46, R47, 0x2, R10 ;  /* 0x000000022f2e7825 */ /* 0x000fe400078e020a */
[----:B------:R-:W5:Y:S02]  /*1650*/  @!P3 LDG.E.U16 R149, desc[UR20][R44.64] ;  /* 0x000000142c95b981 */ /* 0x000f64000c1e1500 */
[----:B------:R-:W-:Y:S02]  /*1660*/  VIADD R48, R88, 0xfffffffc ;  /* 0xfffffffc58307836 */ /* 0x000fe40000000000 */
[----:B------:R-:W-:Y:S01]  /*1670*/  IMAD R55, R12, 0xa, RZ ;  /* 0x0000000a0c377824 */ /* 0x000fe200078e02ff */
[----:B------:R-:W5:Y:S01]  /*1680*/  @!P3 LDG.E.U16 R157, desc[UR20][R46.64] ;  /* 0x000000142e9db981 */ /* 0x000f62000c1e1500 */
[----:B------:R-:W-:-:S02]  /*1690*/  PRMT R167, RZ, 0x7610, R167 ;  /* 0x00007610ffa77816 */ /* 0x000fc400000000a7 */
[----:B------:R-:W-:Y:S01]  /*16a0*/  ISETP.GE.U32.AND P3, PT, R48, 0x7fffffed, PT ;  /* 0x7fffffed3000780c */ /* 0x000fe20003f66070 */
[C---:B------:R-:W-:Y:S01]  /*16b0*/  IMAD.WIDE R48, R55.reuse, 0x2, R4 ;  /* 0x0000000237307825 */ /* 0x040fe200078e0204 */
[----:B------:R-:W-:Y:S02]  /*16c0*/  PRMT R169, RZ, 0x7610, R169 ;  /* 0x00007610ffa97816 */ /* 0x000fe400000000a9 */
[----:B------:R-:W-:Y:S01]  /*16d0*/  PRMT R171, RZ, 0x7610, R171 ;  /* 0x00007610ffab7816 */ /* 0x000fe200000000ab */
[C---:B------:R-:W-:Y:S01]  /*16e0*/  IMAD.WIDE R50, R55.reuse, 0x2, R6 ;  /* 0x0000000237327825 */ /* 0x040fe200078e0206 */
[----:B------:R-:W-:Y:S01]  /*16f0*/  PRMT R173, RZ, 0x7610, R173 ;  /* 0x00007610ffad7816 */ /* 0x000fe200000000ad */
[----:B------:R-:W5:Y:S02]  /*1700*/  @!P4 LDG.E.U16 R167, desc[UR20][R48.64] ;  /* 0x0000001430a7c981 */ /* 0x000f64000c1e1500 */
[C---:B------:R-:W-:Y:S02]  /*1710*/  IMAD.WIDE R52, R55.reuse, 0x2, R8 ;  /* 0x0000000237347825 */ /* 0x040fe400078e0208 */
[----:B------:R-:W5:Y:S02]  /*1720*/  @!P4 LDG.E.U16 R169, desc[UR20][R50.64] ;  /* 0x0000001432a9c981 */ /* 0x000f64000c1e1500 */
[----:B------:R-:W-:-:S02]  /*1730*/  IMAD.WIDE R54, R55, 0x2, R10 ;  /* 0x0000000237367825 */ /* 0x000fc400078e020a */
[----:B------:R-:W5:Y:S02]  /*1740*/  @!P4 LDG.E.U16 R171, desc[UR20][R52.64] ;  /* 0x0000001434abc981 */ /* 0x000f64000c1e1500 */
[----:B------:R-:W-:Y:S02]  /*1750*/  VIADD R56, R88, 0xfffffff8 ;  /* 0xfffffff858387836 */ /* 0x000fe40000000000 */
[----:B------:R-:W-:Y:S01]  /*1760*/  IMAD R63, R12, 0x3, RZ ;  /* 0x000000030c3f7824 */ /* 0x000fe200078e02ff */
[----:B------:R-:W5:Y:S01]  /*1770*/  @!P4 LDG.E.U16 R173, desc[UR20][R54.64] ;  /* 0x0000001436adc981 */ /* 0x000f62000c1e1500 */
[----:B------:R-:W-:Y:S02]  /*1780*/  PRMT R164, RZ, 0x7610, R164 ;  /* 0x00007610ffa47816 */ /* 0x000fe400000000a4 */
[----:B------:R-:W-:Y:S01]  /*1790*/  ISETP.GE.U32.AND P4, PT, R56, 0x7fffffe9, PT ;  /* 0x7fffffe93800780c */ /* 0x000fe20003f86070 */
[----:B------:R-:W-:Y:S01]  /*17a0*/  IMAD.WIDE R56, R63, 0x2, R4 ;  /* 0x000000023f387825 */ /* 0x000fe200078e0204 */
[----:B------:R-:W-:-:S02]  /*17b0*/  PRMT R166, RZ, 0x7610, R166 ;  /* 0x00007610ffa67816 */ /* 0x000fc400000000a6 */
[----:B------:R-:W-:Y:S01]  /*17c0*/  PRMT R168, RZ, 0x7610, R168 ;  /* 0x00007610ffa87816 */ /* 0x000fe200000000a8 */
[C---:B------:R-:W-:Y:S01]  /*17d0*/  IMAD.WIDE R58, R63.reuse, 0x2, R6 ;  /* 0x000000023f3a7825 */ /* 0x040fe200078e0206 */
[----:B------:R-:W-:Y:S01]  /*17e0*/  PRMT R170, RZ, 0x7610, R170 ;  /* 0x00007610ffaa7816 */ /* 0x000fe200000000aa */
[----:B------:R-:W5:Y:S02]  /*17f0*/  @!P3 LDG.E.U16 R164, desc[UR20][R56.64] ;  /* 0x0000001438a4b981 */ /* 0x000f64000c1e1500 */
[C---:B------:R-:W-:Y:S02]  /*1800*/  IMAD.WIDE R60, R63.reuse, 0x2, R8 ;  /* 0x000000023f3c7825 */ /* 0x040fe400078e0208 */
[----:B------:R-:W5:Y:S02]  /*1810*/  @!P3 LDG.E.U16 R166, desc[UR20][R58.64] ;  /* 0x000000143aa6b981 */ /* 0x000f64000c1e1500 */
[----:B------:R-:W-:Y:S02]  /*1820*/  IMAD.WIDE R62, R63, 0x2, R10 ;  /* 0x000000023f3e7825 */ /* 0x000fe400078e020a */
[----:B------:R-:W5:Y:S02]  /*1830*/  @!P3 LDG.E.U16 R168, desc[UR20][R60.64] ;  /* 0x000000143ca8b981 */ /* 0x000f64000c1e1500 */
[----:B------:R-:W-:-:S02]  /*1840*/  VIADD R64, R88, 0xfffffff9 ;  /* 0xfffffff958407836 */ /* 0x000fc40000000000 */
[----:B------:R-:W-:Y:S01]  /*1850*/  IMAD R71, R12, 0xb, RZ ;  /* 0x0000000b0c477824 */ /* 0x000fe200078e02ff */
[----:B------:R-:W5:Y:S01]  /*1860*/  @!P3 LDG.E.U16 R170, desc[UR20][R62.64] ;  /* 0x000000143eaab981 */ /* 0x000f62000c1e1500 */
[----:B------:R-:W-:Y:S02]  /*1870*/  PRMT R212, RZ, 0x7610, R212 ;  /* 0x00007610ffd47816 */ /* 0x000fe400000000d4 */
        /* <DEDUP_REMOVED lines=12> */
[----:B------:R-:W5:Y:S01]  /*1940*/  @!P0 LDG.E.U16 R218, desc[UR20][R70.64] ;  /* 0x0000001446da8981 */ /* 0x000f62000c1e1500 */
[----:B------:R-:W-:Y:S02]  /*1950*/  IMAD R87, R12, 0xc, RZ ;  /* 0x0000000c0c577824 */ /* 0x000fe400078e02ff */
[----:B------:R-:W-:Y:S01]  /*1960*/  ISETP.GE.U32.AND P0, PT, R72, 0x7fffffec, PT ;  /* 0x7fffffec4800780c */ /* 0x000fe20003f06070 */
[----:B------:R-:W-:Y:S01]  /*1970*/  IMAD.SHL.U32 R81, R12, 0x4, RZ ;  /* 0x000000040c517824 */ /* 0x000fe200078e00ff */
[----:B------:R-:W-:Y:S01]  /*1980*/  PRMT R220, RZ, 0x7610, R220 ;  /* 0x00007610ffdc7816 */ /* 0x000fe200000000dc */
[----:B------:R-:W-:Y:S01]  /*1990*/  IMAD.WIDE R74, R87, 0x2, R4 ;  /* 0x00000002574a7825 */ /* 0x000fe200078e0204 */
[----:B------:R-:W-:-:S02]  /*19a0*/  PRMT R222, RZ, 0x7610, R222 ;  /* 0x00007610ffde7816 */ /* 0x000fc400000000de */
[----:B------:R-:W-:Y:S01]  /*19b0*/  PRMT R224, RZ, 0x7610, R224 ;  /* 0x00007610ffe07816 */ /* 0x000fe200000000e0 */
[C---:B------:R-:W-:Y:S01]  /*19c0*/  IMAD.WIDE R82, R87.reuse, 0x2, R6 ;  /* 0x0000000257527825 */ /* 0x040fe200078e0206 */
[----:B------:R-:W-:Y:S01]  /*19d0*/  PRMT R226, RZ, 0x7610, R226 ;  /* 0x00007610ffe27816 */ /* 0x000fe200000000e2 */
[----:B------:R-:W5:Y:S02]  /*19e0*/  @!P6 LDG.E.U16 R220, desc[UR20][R74.64] ;  /* 0x000000144adce981 */ /* 0x000f64000c1e1500 */
[C---:B------:R-:W-:Y:S01]  /*19f0*/  IMAD.WIDE R84, R87.reuse, 0x2, R8 ;  /* 0x0000000257547825 */ /* 0x040fe200078e0208 */
[----:B------:R-:W-:Y:S01]  /*1a00*/  PRMT R172, RZ, 0x7610, R172 ;  /* 0x00007610ffac7816 */ /* 0x000fe200000000ac */
[----:B------:R-:W5:Y:S01]  /*1a10*/  @!P6 LDG.E.U16 R222, desc[UR20][R82.64] ;  /* 0x0000001452dee981 */ /* 0x000f62000c1e1500 */
[----:B------:R-:W-:Y:S01]  /*1a20*/  PRMT R174, RZ, 0x7610, R174 ;  /* 0x00007610ffae7816 */ /* 0x000fe200000000ae */
[----:B------:R-:W-:Y:S01]  /*1a30*/  IMAD.WIDE R86, R87, 0x2, R10 ;  /* 0x0000000257567825 */ /* 0x000fe200078e020a */
[----:B------:R-:W-:Y:S01]  /*1a40*/  PRMT R176, RZ, 0x7610, R176 ;  /* 0x00007610ffb07816 */ /* 0x000fe200000000b0 */
[----:B------:R-:W5:Y:S01]  /*1a50*/  @!P6 LDG.E.U16 R224, desc[UR20][R84.64] ;  /* 0x0000001454e0e981 */ /* 0x000f62000c1e1500 */
[----:B------:R-:W-:Y:S01]  /*1a60*/  PRMT R178, RZ, 0x7610, R178 ;  /* 0x00007610ffb27816 */ /* 0x000fe200000000b2 */
[----:B------:R-:W-:-:S02]  /*1a70*/  IMAD.WIDE R72, R81, 0x2, R4 ;  /* 0x0000000251487825 */ /* 0x000fc400078e0204 */
[----:B------:R-:W5:Y:S02]  /*1a80*/  @!P6 LDG.E.U16 R226, desc[UR20][R86.64] ;  /* 0x0000001456e2e981 */ /* 0x000f64000c1e1500 */
[----:B------:R-:W-:Y:S02]  /*1a90*/  VIADD R89, R88, 0xfffffffa ;  /* 0xfffffffa58597836 */ /* 0x000fe40000000000 */
[C---:B------:R-:W-:Y:S01]  /*1aa0*/  IMAD.WIDE R76, R81.reuse, 0x2, R6 ;  /* 0x00000002514c7825 */ /* 0x040fe200078e0206 */
[----:B------:R-:W5:Y:S03]  /*1ab0*/  @!P0 LDG.E.U16 R172, desc[UR20][R72.64] ;  /* 0x0000001448ac8981 */ /* 0x000f66000c1e1500 */
[----:B------:R-:W-:Y:S01]  /*1ac0*/  IMAD.WIDE R78, R81, 0x2, R8 ;  /* 0x00000002514e7825 */ /* 0x000fe200078e0208 */
[----:B------:R-:W-:Y:S01]  /*1ad0*/  ISETP.GE.U32.AND P6, PT, R89, 0x7fffffeb, PT ;  /* 0x7fffffeb5900780c */ /* 0x000fe20003fc6070 */
[----:B------:R-:W5:Y:S02]  /*1ae0*/  @!P0 LDG.E.U16 R174, desc[UR20][R76.64] ;  /* 0x000000144cae8981 */ /* 0x000f64000c1e1500 */
[----:B------:R-:W-:-:S02]  /*1af0*/  IMAD.WIDE R80, R81, 0x2, R10 ;  /* 0x0000000251507825 */ /* 0x000fc400078e020a */
[----:B------:R-:W5:Y:S02]  /*1b00*/  @!P0 LDG.E.U16 R176, desc[UR20][R78.64] ;  /* 0x000000144eb08981 */ /* 0x000f64000c1e1500 */
[----:B------:R-:W-:Y:S02]  /*1b10*/  VIADD R142, R88, 0xf ;  /* 0x0000000f588e7836 */ /* 0x000fe40000000000 */
[----:B------:R-:W5:Y:S01]  /*1b20*/  @!P0 LDG.E.U16 R178, desc[UR20][R80.64] ;  /* 0x0000001450b28981 */ /* 0x000f62000c1e1500 */
[----:B------:R-:W-:Y:S02]  /*1b30*/  IMAD R95, R12, 0x5, RZ ;  /* 0x000000050c5f7824 */ /* 0x000fe400078e02ff */
[----:B------:R-:W-:Y:S01]  /*1b40*/  ISETP.GT.AND P0, PT, R142, 0xf, PT ;  /* 0x0000000f8e00780c */ /* 0x000fe20003f04270 */
[----:B------:R-:W-:Y:S01]  /*1b50*/  VIADD R143, R88, 0xfffffff0 ;  /* 0xfffffff0588f7836 */ /* 0x000fe20000000000 */
[----:B------:R-:W-:Y:S01]  /*1b60*/  PRMT R159, RZ, 0x7610, R159 ;  /* 0x00007610ff9f7816 */ /* 0x000fe2000000009f */
[----:B------:R-:W-:Y:S01]  /*1b70*/  IMAD.WIDE R90, R95, 0x2, R6 ;  /* 0x000000025f5a7825 */ /* 0x000fe200078e0206 */
[----:B------:R-:W-:-:S02]  /*1b80*/  ISETP.LT.AND P0, PT, R140, R88, P0 ;  /* 0x000000588c00720c */ /* 0x000fc40000701270 */
[----:B------:R-:W-:Y:S01]  /*1b90*/  PRMT R161, RZ, 0x7610, R161 ;  /* 0x00007610ffa17816 */ /* 0x000fe200000000a1 */
[C---:B------:R-:W-:Y:S01]  /*1ba0*/  IMAD.WIDE R88, R95.reuse, 0x2, R4 ;  /* 0x000000025f587825 */ /* 0x040fe200078e0204 */
[----:B------:R-:W-:Y:S02]  /*1bb0*/  PRMT R163, RZ, 0x7610, R163 ;  /* 0x00007610ffa37816 */ /* 0x000fe400000000a3 */
[----:B------:R-:W-:Y:S01]  /*1bc0*/  PRMT R165, RZ, 0x7610, R165 ;  /* 0x00007610ffa57816 */ /* 0x000fe200000000a5 */
[C---:B------:R-:W-:Y:S01]  /*1bd0*/  IMAD.WIDE R92, R95.reuse, 0x2, R8 ;  /* 0x000000025f5c7825 */ /* 0x040fe200078e0208 */
[----:B------:R-:W-:Y:S01]  /*1be0*/  PRMT R175, RZ, 0x7610, R175 ;  /* 0x00007610ffaf7816 */ /* 0x000fe200000000af */
[----:B------:R-:W5:Y:S02]  /*1bf0*/  @!P6 LDG.E.U16 R159, desc[UR20][R88.64] ;  /* 0x00000014589fe981 */ /* 0x000f64000c1e1500 */
[----:B------:R-:W-:Y:S02]  /*1c00*/  IMAD R109, R12, 0xd, RZ ;  /* 0x0000000d0c6d7824 */ /* 0x000fe400078e02ff */
[----:B------:R-:W-:Y:S01]  /*1c10*/  IMAD.WIDE R94, R95, 0x2, R10 ;  /* 0x000000025f5e7825 */ /* 0x000fe200078e020a */
[----:B------:R-:W-:Y:S01]  /*1c20*/  PRMT R177, RZ, 0x7610, R177 ;  /* 0x00007610ffb17816 */ /* 0x000fe200000000b1 */
[----:B------:R-:W5:Y:S02]  /*1c30*/  @!P6 LDG.E.U16 R161, desc[UR20][R90.64] ;  /* 0x000000145aa1e981 */ /* 0x000f64000c1e1500 */
[----:B------:R-:W-:Y:S01]  /*1c40*/  IMAD R246, R96, UR11, RZ ;  /* 0x0000000b60f67c24 */ /* 0x000fe2000f8e02ff */
[----:B------:R-:W-:Y:S01]  /*1c50*/  PRMT R179, RZ, 0x7610, R179 ;  /* 0x00007610ffb37816 */ /* 0x000fe200000000b3 */
[C---:B------:R-:W-:Y:S01]  /*1c60*/  IMAD.WIDE R96, R109.reuse, 0x2, R4 ;  /* 0x000000026d607825 */ /* 0x040fe200078e0204 */
[----:B------:R-:W-:Y:S01]  /*1c70*/  PRMT R181, RZ, 0x7610, R181 ;  /* 0x00007610ffb57816 */ /* 0x000fe200000000b5 */
[----:B------:R-:W5:Y:S02]  /*1c80*/  @!P6 LDG.E.U16 R163, desc[UR20][R92.64] ;  /* 0x000000145ca3e981 */ /* 0x000f64000c1e1500 */
[----:B------:R-:W-:-:S02]  /*1c90*/  IMAD.WIDE R104, R109, 0x2, R6 ;  /* 0x000000026d687825 */ /* 0x000fc400078e0206 */
[----:B------:R-:W5:Y:S02]  /*1ca0*/  @!P6 LDG.E.U16 R165, desc[UR20][R94.64] ;  /* 0x000000145ea5e981 */ /* 0x000f64000c1e1500 */
[----:B------:R-:W-:Y:S01]  /*1cb0*/  IMAD.WIDE R106, R109, 0x2, R8 ;  /* 0x000000026d6a7825 */ /* 0x000fe200078e0208 */
[----:B------:R-:W-:Y:S01]  /*1cc0*/  ISETP.GE.U32.AND P6, PT, R143, 0x7fffffe1, PT ;  /* 0x7fffffe18f00780c */ /* 0x000fe20003fc6070 */
[----:B------:R-:W5:Y:S02]  /*1cd0*/  @!P1 LDG.E.U16 R175, desc[UR20][R96.64] ;  /* 0x0000001460af9981 */ /* 0x000f64000c1e1500 */
[----:B------:R-:W-:Y:S02]  /*1ce0*/  IMAD.WIDE R108, R109, 0x2, R10 ;  /* 0x000000026d6c7825 */ /* 0x000fe400078e020a */
[----:B------:R-:W5:Y:S02]  /*1cf0*/  @!P1 LDG.E.U16 R177, desc[UR20][R104.64] ;  /* 0x0000001468b19981 */ /* 0x000f64000c1e1500 */
[----:B------:R-:W-:-:S02]  /*1d00*/  IMAD.SHL.U32 R144, R246, 0x2, RZ ;  /* 0x00000002f6907824 */ /* 0x000fc400078e00ff */
[C---:B------:R-:W-:Y:S01]  /*1d10*/  IMAD R123, R12.reuse, 0x6, RZ ;  /* 0x000000060c7b7824 */ /* 0x040fe200078e02ff */
[----:B------:R-:W5:Y:S01]  /*1d20*/  @!P1 LDG.E.U16 R179, desc[UR20][R106.64] ;  /* 0x000000146ab39981 */ /* 0x000f62000c1e1500 */
[C---:B------:R-:W-:Y:S02]  /*1d30*/  IMAD R125, R12.reuse, 0xe, RZ ;  /* 0x0000000e0c7d7824 */ /* 0x040fe400078e02ff */
[C---:B------:R-:W-:Y:S01]  /*1d40*/  IMAD R131, R12.reuse, 0x7, RZ ;  /* 0x000000070c837824 */ /* 0x040fe200078e02ff */
[----:B------:R-:W5:Y:S01]  /*1d50*/  @!P1 LDG.E.U16 R181, desc[UR20][R108.64] ;  /* 0x000000146cb59981 */ /* 0x000f62000c1e1500 */
[----:B------:R-:W-:Y:S01]  /*1d60*/  IMAD R137, R12, 0xf, RZ ;  /* 0x0000000f0c897824 */ /* 0x000fe200078e02ff */
[----:B------:R-:W-:Y:S01]  /*1d70*/  IADD3 R138, P1, PT, R144, R138, RZ ;  /* 0x0000008a908a7210 */ /* 0x000fe20007f3e0ff */
[----:B------:R-:W-:Y:S01]  /*1d80*/  IMAD.WIDE R98, R123, 0x2, R4 ;  /* 0x000000027b627825 */ /* 0x000fe200078e0204 */
[----:B------:R-:W-:Y:S02]  /*1d90*/  PRMT R180, RZ, 0x7610, R180 ;  /* 0x00007610ffb47816 */ /* 0x000fe400000000b4 */
[----:B------:R-:W-:Y:S01]  /*1da0*/  PRMT R182, RZ, 0x7610, R182 ;  /* 0x00007610ffb67816 */ /* 0x000fe200000000b6 */
[----:B------:R-:W-:Y:S01]  /*1db0*/  IMAD.WIDE R100, R125, 0x2, R4 ;  /* 0x000000027d647825 */ /* 0x000fe200078e0204 */
[----:B------:R-:W-:-:S02]  /*1dc0*/  PRMT R184, RZ, 0x7610, R184 ;  /* 0x00007610ffb87816 */ /* 0x000fc400000000b8 */
[----:B------:R-:W-:Y:S01]  /*1dd0*/  PRMT R186, RZ, 0x7610, R186 ;  /* 0x00007610ffba7816 */ /* 0x000fe200000000ba */
        /* <DEDUP_REMOVED lines=29> */
[----:B------:R-:W-:Y:S01]  /*1fb0*/  LEA.HI.X.SX32 R139, R246, R139, 0x1, P1 ;  /* 0x0000008bf68b7211 */ /* 0x000fe200008f0eff */
[----:B------:R-:W5:Y:S02]  /*1fc0*/  @!P3 LDG.E.U16 R186, desc[UR20][R122.64] ;  /* 0x000000147abab981 */ /* 0x000f64000c1e1500 */
[----:B------:R-:W-:-:S02]  /*1fd0*/  IMAD.WIDE R126, R131, 0x2, R6 ;  /* 0x00000002837e7825 */ /* 0x000fc400078e0206 */
[----:B------:R-:W5:Y:S02]  /*1fe0*/  @!P5 LDG.E.U16 R234, desc[UR20][R124.64] ;  /* 0x000000147cead981 */ /* 0x000f64000c1e1500 */
[----:B------:R-:W-:Y:S02]  /*1ff0*/  IMAD.WIDE R128, R131, 0x2, R8 ;  /* 0x0000000283807825 */ /* 0x000fe400078e0208 */
[----:B------:R-:W5:Y:S02]  /*2000*/  @!P6 LDG.E.U16 R236, desc[UR20][R110.64] ;  /* 0x000000146eece981 */ /* 0x000f64000c1e1500 */
[C---:B------:R-:W-:Y:S02]  /*2010*/  IMAD.WIDE R132, R137.reuse, 0x2, R6 ;  /* 0x0000000289847825 */ /* 0x040fe400078e0206 */
[----:B------:R-:W5:Y:S02]  /*2020*/  @!P4 LDG.E.U16 R190, desc[UR20][R126.64] ;  /* 0x000000147ebec981 */ /* 0x000f64000c1e1500 */
[----:B------:R-:W-:-:S02]  /*2030*/  IMAD.WIDE R134, R137, 0x2, R8 ;  /* 0x0000000289867825 */ /* 0x000fc400078e0208 */
[----:B------:R-:W5:Y:S02]  /*2040*/  @!P4 LDG.E.U16 R192, desc[UR20][R128.64] ;  /* 0x0000001480c0c981 */ /* 0x000f64000c1e1500 */
[--C-:B------:R-:W-:Y:S02]  /*2050*/  IMAD.WIDE R130, R131, 0x2, R10.reuse ;  /* 0x0000000283827825 */ /* 0x100fe400078e020a */
[----:B------:R-:W5:Y:S02]  /*2060*/  @!P6 LDG.E.U16 R238, desc[UR20][R132.64] ;  /* 0x0000001484eee981 */ /* 0x000f64000c1e1500 */
[----:B------:R-:W-:Y:S02]  /*2070*/  IMAD.WIDE R136, R137, 0x2, R10 ;  /* 0x0000000289887825 */ /* 0x000fe400078e020a */
[----:B------:R-:W5:Y:S04]  /*2080*/  @!P4 LDG.E.U16 R194, desc[UR20][R130.64] ;  /* 0x0000001482c2c981 */ /* 0x000f68000c1e1500 */
[----:B------:R-:W5:Y:S04]  /*2090*/  @!P6 LDG.E.U16 R240, desc[UR20][R134.64] ;  /* 0x0000001486f0e981 */ /* 0x000f68000c1e1500 */
[----:B------:R-:W5:Y:S04]  /*20a0*/  @!P6 LDG.E.U16 R242, desc[UR20][R136.64] ;  /* 0x0000001488f2e981 */ /* 0x000f68000c1e1500 */
[----:B------:R-:W5:Y:S04]  /*20b0*/  @P0 LDG.E.U16 R187, desc[UR20][R116.64] ;  /* 0x0000001474bb0981 */ /* 0x000f68000c1e1500 */
[----:B------:R1:W5:Y:S01]  /*20c0*/  @P0 LDG.E.U16 R189, desc[UR20][R138.64] ;  /* 0x000000148abd0981 */ /* 0x000362000c1e1500 */
[C---:B------:R-:W-:Y:S01]  /*20d0*/  IMAD.SHL.U32 R185, R3.reuse, 0x2, RZ ;  /* 0x0000000203b97824 */ /* 0x040fe200078e00ff */
[----:B------:R-:W-:Y:S01]  /*20e0*/  LOP3.LUT R244, R3, 0x40, RZ, 0xc0, !PT ;  /* 0x0000004003f47812 */ /* 0x000fe200078ec0ff */
[----:B0-----:R-:W-:-:S04]  /*20f0*/  @!UP1 UIADD3 UR4, UPT, UPT, -UR7, 0x100000, URZ ;  /* 0x0010000007049890 */ /* 0x001fc8000fffe1ff */
[----:B------:R-:W-:Y:S02]  /*2100*/  @!UP1 USHF.L.U32 UR5, UR4, 0xb, URZ ;  /* 0x0000000b04059899 */ /* 0x000fe400080006ff */
[----:B------:R-:W-:Y:S01]  /*2110*/  @!UP1 USHF.L.U32 UR4, UR4, 0x1, URZ ;  /* 0x0000000104049899 */ /* 0x000fe200080006ff */
[----:B------:R-:W-:Y:S02]  /*2120*/  LOP3.LUT R185, R185, 0x7e, RZ, 0xc0, !PT ;  /* 0x0000007eb9b97812 */ /* 0x000fe400078ec0ff */
[----:B------:R-:W-:Y:S02]  /*2130*/  SHF.R.S32.HI R248, RZ, 0x6, R3 ;  /* 0x00000006fff87819 */ /* 0x000fe40000011403 */
[----:B-1----:R-:W-:Y:S01]  /*2140*/  SHF.R.S32.HI R138, RZ, 0x1f, R15 ;  /* 0x0000001fff8a7819 */ /* 0x002fe2000001140f */
[----:B------:R-:W-:Y:S01]  /*2150*/  IMAD R3, R244, 0x20, R185 ;  /* 0x00000020f4037824 */ /* 0x000fe200078e02b9 */
[----:B------:R-:W-:Y:S02]  /*2160*/  VOTEU.ALL UP1, P2 ;  /* 0x0000000000ff7886 */ /* 0x000fe40001020000 */
[----:B------:R-:W-:-:S02]  /*2170*/  SHF.L.U64.HI R15, R15, 0x1, R138 ;  /* 0x000000010f0f7819 */ /* 0x000fc4000001028a */
[C---:B------:R-:W-:Y:S01]  /*2180*/  LOP3.LUT R117, R3.reuse, 0x10, RZ, 0x3c, !PT ;  /* 0x0000001003757812 */ /* 0x040fe200078e3cff */
[----:B------:R0:W1:Y:S01]  /*2190*/  @!UP1 SYNCS.EXCH.64 URZ, [UR9+0x8408], UR4 ;  /* 0x0084080409ff95b2 */ /* 0x0000620008000100 */
[C---:B------:R-:W-:Y:S01]  /*21a0*/  LOP3.LUT R138, R3.reuse, 0x20, RZ, 0x3c, !PT ;  /* 0x00000020038a7812 */ /* 0x040fe200078e3cff */
[----:B--2---:R-:W-:Y:S01]  /*21b0*/  STS.U16 [R3+UR9], R154 ;  /* 0x0000009a03007988 */ /* 0x004fe20008000409 */
[----:B------:R-:W-:-:S03]  /*21c0*/  LOP3.LUT R139, R3, 0x30, RZ, 0x3c, !PT ;  /* 0x00000030038b7812 */ /* 0x000fc600078e3cff */
[----:B---3--:R2:W-:Y:S01]  /*21d0*/  STS.U16 [R3+UR9+0x1000], R146 ;  /* 0x0010009203007988 */ /* 0x0085e20008000409 */
[----:B------:R-:W-:-:S03]  /*21e0*/  SGXT R248, R248, 0x1 ;  /* 0x00000001f8f8781a */ /* 0x000fc60000000200 */
[----:B----4-:R-:W-:Y:S04]  /*21f0*/  STS.U16 [R3+UR9+0x2000], R152 ;  /* 0x0020009803007988 */ /* 0x010fe80008000409 */
[----:B-----5:R-:W-:Y:S04]  /*2200*/  STS.U16 [R3+UR9+0x3000], R150 ;  /* 0x0030009603007988 */ /* 0x020fe80008000409 */
[----:B------:R-:W-:Y:S04]  /*2210*/  STS.U16 [R3+UR9+0x400], R196 ;  /* 0x000400c403007988 */ /* 0x000fe80008000409 */
[----:B------:R-:W-:Y:S04]  /*2220*/  STS.U16 [R3+UR9+0x1400], R198 ;  /* 0x001400c603007988 */ /* 0x000fe80008000409 */
[----:B------:R-:W-:Y:S04]  /*2230*/  STS.U16 [R3+UR9+0x2400], R200 ;  /* 0x002400c803007988 */ /* 0x000fe80008000409 */
[----:B------:R-:W-:Y:S01]  /*2240*/  STS.U16 [R3+UR9+0x3400], R202 ;  /* 0x003400ca03007988 */ /* 0x000fe20008000409 */
[----:B--2---:R-:W-:-:S03]  /*2250*/  LOP3.LUT R146, R3, 0x50, RZ, 0x3c, !PT ;  /* 0x0000005003927812 */ /* 0x004fc600078e3cff */
[----:B------:R-:W-:Y:S04]  /*2260*/  STS.U16 [R117+UR9+0x480], R204 ;  /* 0x000480cc75007988 */ /* 0x000fe80008000409 */
[----:B------:R-:W-:Y:S04]  /*2270*/  STS.U16 [R117+UR9+0x1480], R206 ;  /* 0x001480ce75007988 */ /* 0x000fe80008000409 */
[----:B------:R-:W-:Y:S04]  /*2280*/  STS.U16 [R117+UR9+0x2480], R208 ;  /* 0x002480d075007988 */ /* 0x000fe80008000409 */
[----:B------:R-:W-:Y:S04]  /*2290*/  STS.U16 [R117+UR9+0x3480], R210 ;  /* 0x003480d275007988 */ /* 0x000fe80008000409 */
[----:B------:R-:W-:Y:S04]  /*22a0*/  STS.U16 [R117+UR9+0x80], R156 ;  /* 0x0000809c75007988 */ /* 0x000fe80008000409 */
[----:B------:R-:W-:Y:S04]  /*22b0*/  STS.U16 [R117+UR9+0x1080], R158 ;  /* 0x0010809e75007988 */ /* 0x000fe80008000409 */
[----:B------:R-:W-:Y:S04]  /*22c0*/  STS.U16 [R117+UR9+0x2080], R160 ;  /* 0x002080a075007988 */ /* 0x000fe80008000409 */
[----:B------:R-:W-:Y:S04]  /*22d0*/  STS.U16 [R117+UR9+0x3080], R162 ;  /* 0x003080a275007988 */ /* 0x000fe80008000409 */
[----:B------:R2:W-:Y:S01]  /*22e0*/  STS.U16 [R138+UR9+0x100], R145 ;  /* 0x000100918a007988 */ /* 0x0005e20008000409 */
[----:B------:R-:W-:-:S03]  /*22f0*/  LOP3.LUT R116, R185, 0x90, R248, 0x78, !PT ;  /* 0x00000090b9747812 */ /* 0x000fc600078e78f8 */
[----:B------:R3:W-:Y:S04]  /*2300*/  STS.U16 [R138+UR9+0x1100], R147 ;  /* 0x001100938a007988 */ /* 0x0007e80008000409 */
[----:B------:R4:W-:Y:S01]  /*2310*/  STS.U16 [R138+UR9+0x2100], R149 ;  /* 0x002100958a007988 */ /* 0x0009e20008000409 */
[----:B--2---:R-:W-:-:S03]  /*2320*/  LOP3.LUT R145, R3, 0x40, RZ, 0x3c, !PT ;  /* 0x0000004003917812 */ /* 0x004fc600078e3cff */
[----:B------:R2:W-:Y:S01]  /*2330*/  STS.U16 [R138+UR9+0x3100], R157 ;  /* 0x0031009d8a007988 */ /* 0x0005e20008000409 */
[----:B---3--:R-:W-:-:S03]  /*2340*/  LOP3.LUT R147, R3, 0x60, RZ, 0x3c, !PT ;  /* 0x0000006003937812 */ /* 0x008fc600078e3cff */
[----:B------:R3:W-:Y:S01]  /*2350*/  STS.U16 [R138+UR9+0x500], R167 ;  /* 0x000500a78a007988 */ /* 0x0007e20008000409 */
[----:B----4-:R-:W-:-:S03]  /*2360*/  LOP3.LUT R149, R3, 0x70, RZ, 0x3c, !PT ;  /* 0x0000007003957812 */ /* 0x010fc600078e3cff */
[----:B------:R3:W-:Y:S04]  /*2370*/  STS.U16 [R138+UR9+0x1500], R169 ;  /* 0x001500a98a007988 */ /* 0x0007e80008000409 */
        /* <DEDUP_REMOVED lines=17> */
[----:B------:R3:W-:Y:S01]  /*2490*/  STS.U16 [R145+UR9+0x3600], R226 ;  /* 0x003600e291007988 */ /* 0x0007e20008000409 */
[----:B--2---:R-:W-:-:S03]  /*24a0*/  SHF.R.S32.HI R157, RZ, 0x1f, R142 ;  /* 0x0000001fff9d7819 */ /* 0x004fc6000001148e */
        /* <DEDUP_REMOVED lines=8> */
[----:B------:R-:W-:Y:S01]  /*2530*/  ISETP.NE.U32.AND P0, PT, R183, RZ, PT ;  /* 0x000000ffb700720c */ /* 0x000fe20003f05070 */
[----:B0-----:R-:W-:-:S02]  /*2540*/  UIADD3 UR4, UPT, UPT, UR9, 0x4000, URZ ;  /* 0x0000400009047890 */ /* 0x001fc4000fffe0ff */
        /* <DEDUP_REMOVED lines=18> */
[----:B-1----:R0:W-:Y:S06]  /*2670*/  MEMBAR.ALL.CTA ;  /* 0x0000000000007992 */ /* 0x0021ec0000008000 */
[----:B0-----:R-:W0:Y:S01]  /*2680*/  FENCE.VIEW.ASYNC.S ;  /* 0x00000000000073c6 */ /* 0x001e220000000000 */
[----:B------:R-:W-:Y:S01]  /*2690*/  LEA.HI R157, R157, R142, RZ, 0x4 ;  /* 0x0000008e9d9d7211 */ /* 0x000fe200078f20ff */
[----:B------:R-:W-:Y:S01]  /*26a0*/  USHF.R.U32.HI UR4, URZ, 0x4, UR4 ;  /* 0x00000004ff047899 */ /* 0x000fe20008011604 */
[----:B------:R-:W-:Y:S01]  /*26b0*/  IMAD.SHL.U32 R193, R13, 0x10, RZ ;  /* 0x000000100dc17824 */ /* 0x000fe200078e00ff */
[----:B0-----:R-:W-:Y:S01]  /*26c0*/  BAR.SYNC.DEFER_BLOCKING 0x0 ;  /* 0x0000000000007b1d */ /* 0x001fe20000010000 */
[----:B------:R-:W-:-:S02]  /*26d0*/  ISETP.LT.OR P1, PT, R142, 0x10, P0 ;  /* 0x000000108e00780c */ /* 0x000fc40000721670 */
[----:B------:R-:W-:Y:S01]  /*26e0*/  SHF.R.S32.HI R13, RZ, 0x4, R157 ;  /* 0x00000004ff0d7819 */ /* 0x000fe2000001149d */
[----:B------:R-:W-:Y:S01]  /*26f0*/  USGXT.U32 UR7, UR4, 0xe ;  /* 0x0000000e0407789a */ /* 0x000fe20008000000 */
[----:B------:R-:W-:Y:S02]  /*2700*/  IMAD.WIDE R14, R193, 0x2, R14 ;  /* 0x00000002c10e7825 */ /* 0x000fe400078e020e */
[----:B------:R-:W-:Y:S01]  /*2710*/  VIMNMX R13, PT, PT, R13, 0x1, !PT ;  /* 0x000000010d0d7848 */ /* 0x000fe20007fe0100 */
[----:B------:R-:W-:Y:S01]  /*2720*/  UIADD3 UR16, UP1, UPT, UR7, 0x800100, URZ ;  /* 0x0080010007107890 */ /* 0x000fe2000ff3e0ff */
[----:B------:R-:W-:Y:S01]  /*2730*/  SHF.R.S32.HI R197, RZ, 0x1f, R148 ;  /* 0x0000001fffc57819 */ /* 0x000fe20000011494 */
[----:B------:R-:W-:Y:S01]  /*2740*/  UMOV UR4, URZ ;  /* 0x000000ff00047c82 */ /* 0x000fe20008000000 */
[----:B------:R-:W-:Y:S01]  /*2750*/  SHF.R.S32.HI R199, RZ, 0x1f, R246 ;  /* 0x0000001fffc77819 */ /* 0x000fe200000114f6 */
[----:B------:R-:W-:Y:S01]  /*2760*/  VIADD R13, R13, 0xffffffff ;  /* 0xffffffff0d0d7836 */ /* 0x000fe20000000000 */
[----:B------:R-:W-:Y:S01]  /*2770*/  IADD3 R195, P4, PT, R14, UR18, RZ ;  /* 0x000000120ec37c10 */ /* 0x000fe2000ff9e0ff */
[----:B------:R-:W-:Y:S01]  /*2780*/  UIADD3.X UR17, UPT, UPT, UR4, 0x40004040, URZ, UP1, !UPT ;  /* 0x4000404004117890 */ /* 0x000fe20008ffe4ff */
[----:B------:R-:W-:-:S02]  /*2790*/  SHF.L.U64.HI R197, R148, 0x1, R197 ;  /* 0x0000000194c57819 */ /* 0x000fc400000102c5 */
[----:B------:R-:W-:Y:S02]  /*27a0*/  ISETP.NE.U32.AND P3, PT, R13, RZ, PT ;  /* 0x000000ff0d00720c */ /* 0x000fe40003f65070 */
[----:B------:R-:W-:Y:S01]  /*27b0*/  SHF.L.U64.HI R199, R246, 0x1, R199 ;  /* 0x00000001f6c77819 */ /* 0x000fe200000102c7 */
[----:B---3--:R-:W-:Y:S10]  /*27c0*/  @P1 BRA `(.L_x_6) ;  /* 0x0000000000841947 */ /* 0x008ff40003800000 */
[----:B------:R-:W-:Y:S02]  /*27d0*/  USHF.R.U32.HI UR14, URZ, 0x4, UR9 ;  /* 0x00000004ff0e7899 */ /* 0x000fe40008011609 */
[----:B------:R-:W-:Y:S02]  /*27e0*/  UIADD3 UR5, UPT, UPT, UR9, 0x8000, URZ ;  /* 0x0000800009057890 */ /* 0x000fe4000fffe0ff */
[----:B------:R-:W-:Y:S01]  /*27f0*/  USGXT.U32 UR14, UR14, 0xe ;  /* 0x0000000e0e0e789a */ /* 0x000fe20008000000 */
[----:B------:R-:W-:Y:S01]  /*2800*/  UMOV UR4, URZ ;  /* 0x000000ff00047c82 */ /* 0x000fe20008000000 */
[----:B------:R-:W-:Y:S02]  /*2810*/  USHF.R.U32.HI UR5, URZ, 0x4, UR5 ;  /* 0x00000004ff057899 */ /* 0x000fe40008011605 */
[----:B------:R-:W-:Y:S02]  /*2820*/  UIADD3 UR28, UP1, UPT, UR14, 0x800100, URZ ;  /* 0x008001000e1c7890 */ /* 0x000fe4000ff3e0ff */
[----:B------:R-:W-:-:S02]  /*2830*/  USGXT.U32 UR12, UR5, 0xe ;  /* 0x0000000e050c789a */ /* 0x000fc40008000000 */
[----:B------:R-:W-:Y:S02]  /*2840*/  UIADD3.X UR29, UPT, UPT, UR4, 0x40004040, URZ, UP1, !UPT ;  /* 0x40004040041d7890 */ /* 0x000fe40008ffe4ff */
[----:B------:R-:W-:Y:S02]  /*2850*/  ULOP3.LUT UR14, UR14, 0x800000, URZ, 0xfc, !UPT ;  /* 0x008000000e0e7892 */ /* 0x000fe4000f8efcff */
[----:B------:R-:W-:Y:S02]  /*2860*/  UIADD3 UR11, UPT, UPT, UR8, 0x10, URZ ;  /* 0x00000010080b7890 */ /* 0x000fe4000fffe0ff */
[----:B------:R-:W-:Y:S02]  /*2870*/  UIADD3 UR18, UPT, UPT, UR8, 0x20, URZ ;  /* 0x0000002008127890 */ /* 0x000fe4000fffe0ff */
[----:B------:R-:W-:Y:S02]  /*2880*/  UIADD3.64 UR22, UPT, UPT, UR28, 0x100, URZ ;  /* 0x000001001c167897 */ /* 0x000fe4000fffe0ff */
[----:B------:R-:W-:-:S02]  /*2890*/  UIADD3 UR26, UPT, UPT, UR8, 0x30, URZ ;  /* 0x00000030081a7890 */ /* 0x000fc4000fffe0ff */
[----:B------:R-:W-:Y:S01]  /*28a0*/  UIADD3.64 UR24, UPT, UPT, UR28, 0x200, URZ ;  /* 0x000002001c187897 */ /* 0x000fe2000fffe0ff */
[----:B------:R-:W-:Y:S01]  /*28b0*/  UMOV UR30, 0x0 ;  /* 0x00000000001e7882 */ /* 0x000fe20000000000 */
[----:B------:R-:W-:Y:S01]  /*28c0*/  UMOV UR31, 0x8048490 ;  /* 0x08048490001f7882 */ /* 0x000fe20000000000 */
[----:B------:R-:W-:Y:S01]  /*28d0*/  UMOV UR13, 0xc0004010 ;  /* 0xc0004010000d7882 */ /* 0x000fe20000000000 */
[----:B------:R-:W-:Y:S01]  /*28e0*/  UMOV UR15, 0x40004040 ;  /* 0x40004040000f7882 */ /* 0x000fe20000000000 */
[----:B------:R-:W-:Y:S01]  /*28f0*/  UMOV UR32, 0x0 ;  /* 0x0000000000207882 */ /* 0x000fe20000000000 */
[----:B------:R-:W-:Y:S01]  /*2900*/  UMOV UR33, 0x8048490 ;  /* 0x0804849000217882 */ /* 0x000fe20000000000 */
[----:B------:R-:W-:Y:S01]  /*2910*/  UMOV UR34, 0x0 ;  /* 0x0000000000227882 */ /* 0x000fe20000000000 */
[----:B------:R-:W-:Y:S01]  /*2920*/  UMOV UR35, 0x8048490 ;  /* 0x0804849000237882 */ /* 0x000fe20000000000 */
[----:B------:R-:W-:Y:S01]  /*2930*/  UMOV UR4, UR6 ;  /* 0x0000000600047c82 */ /* 0x000fe20008000000 */
[----:B------:R-:W-:Y:S01]  /*2940*/  UMOV UR5, URZ ;  /* 0x000000ff00057c82 */ /* 0x000fe20008000000 */
[----:B------:R0:W-:Y:S01]  /*2950*/  UTCHMMA gdesc[UR14], gdesc[UR12], tmem[UR8], tmem[UR30], idesc[UR31], !UPT ;  /* 0x00ff1e0c0e0075ea */ /* 0x0001e2000f800008 */
[----:B------:R-:W-:Y:S01]  /*2960*/  UMOV UR36, 0x0 ;  /* 0x0000000000247882 */ /* 0x000fe20000000000 */
[----:B------:R-:W-:Y:S01]  /*2970*/  UMOV UR37, 0x8048490 ;  /* 0x0804849000257882 */ /* 0x000fe20000000000 */
[----:B------:R0:W-:Y:S01]  /*2980*/  UTCHMMA gdesc[UR28], gdesc[UR12], tmem[UR11], tmem[UR32], idesc[UR33], !UPT ;  /* 0x00ff200c1c0075ea */ /* 0x0001e2000f80000b */
[----:B------:R-:W-:Y:S01]  /*2990*/  UMOV UR4, UR4 ;  /* 0x0000000400047c82 */ /* 0x000fe20008000000 */
[----:B------:R0:W-:Y:S01]  /*29a0*/  UTCHMMA gdesc[UR22], gdesc[UR12], tmem[UR18], tmem[UR34], idesc[UR35], !UPT ;  /* 0x00ff220c160075ea */ /* 0x0001e2000f800012 */
[----:B------:R0:W-:Y:S01]  /*29b0*/  UTCHMMA gdesc[UR24], gdesc[UR12], tmem[UR26], tmem[UR36], idesc[UR37], !UPT ;  /* 0x00ff240c180075ea */ /* 0x0001e2000f80001a */
[----:B------:R0:W-:Y:S01]  /*29c0*/  UTCBAR [UR4], URZ ;  /* 0x000000ff040073e9 */ /* 0x0001e200080000ff */
[----:B------:R-:W-:Y:S01]  /*29d0*/  NOP ;  /* 0x0000000000007918 */ /* 0x000fe20000000000 */
.L_x_6:
[----:B------:R-:W-:Y:S01]  /*29e0*/  IADD3.X R246, PT, PT, R15, UR19, RZ, P4, !PT ;  /* 0x000000130ff67c10 */ /* 0x000fe2000a7fe4ff */
[----:B0-----:R-:W-:Y:S01]  /*29f0*/  UMOV UR4, URZ ;  /* 0x000000ff00047c82 */ /* 0x001fe20008000000 */
[----:B------:R-:W-:Y:S01]  /*2a00*/  IMAD.SHL.U32 R191, R12, 0x10, RZ ;  /* 0x000000100cbf7824 */ /* 0x000fe200078e00ff */
[----:B------:R-:W-:Y:S06]  /*2a10*/  @!P3 BRA `(.L_x_7) ;  /* 0x000000140050b947 */ /* 0x000fec0003800000 */
[----:B------:R-:W-:Y:S01]  /*2a20*/  UIADD3 UR5, UPT, UPT, UR9, 0x8200, URZ ;  /* 0x0000820009057890 */ /* 0x000fe2000fffe0ff */
[----:B------:R-:W-:Y:S01]  /*2a30*/  IMAD.MOV.U32 R14, RZ, RZ, R13 ;  /* 0x000000ffff0e7224 */ /* 0x000fe200078e000d */
[----:B------:R-:W-:Y:S02]  /*2a40*/  ULOP3.LUT UR14, UR7, 0x800000, URZ, 0xfc, !UPT ;  /* 0x00800000070e7892 */ /* 0x000fe4000f8efcff */
[----:B------:R-:W-:Y:S02]  /*2a50*/  USHF.R.U32.HI UR5, URZ, 0x4, UR5 ;  /* 0x00000004ff057899 */ /* 0x000fe40008011605 */
[----:B------:R-:W-:Y:S02]  /*2a60*/  UIADD3.64 UR22, UPT, UPT, UR16, 0x100, URZ ;  /* 0x0000010010167897 */ /* 0x000fe4000fffe0ff */
[----:B------:R-:W-:Y:S02]  /*2a70*/  USGXT.U32 UR12, UR5, 0xe ;  /* 0x0000000e050c789a */ /* 0x000fe40008000000 */
[----:B------:R-:W-:Y:S01]  /*2a80*/  UIADD3.64 UR24, UPT, UPT, UR16, 0x200, URZ ;  /* 0x0000020010187897 */ /* 0x000fe2000fffe0ff */
[----:B------:R-:W-:Y:S01]  /*2a90*/  UMOV UR11, 0x1 ;  /* 0x00000001000b7882 */ /* 0x000fe20000000000 */
[----:B------:R-:W-:Y:S01]  /*2aa0*/  UMOV UR5, URZ ;  /* 0x000000ff00057c82 */ /* 0x000fe20008000000 */
[----:B------:R-:W-:-:S09]  /*2ab0*/  UMOV UR13, 0xc0004010 ;  /* 0xc0004010000d7882 */ /* 0x000fd20000000000 */
.L_x_10:
[----:B------:R-:W-:Y:S01]  /*2ac0*/  USHF.L.U32 UR4, UR4, 0x1f, URZ ;  /* 0x0000001f04047899 */ /* 0x000fe200080006ff */
[----:B------:R-:W-:-:S04]  /*2ad0*/  IMAD.WIDE R136, R191, 0x2, R136 ;  /* 0x00000002bf887825 */ /* 0x000fc800078e0288 */
[----:B------:R-:W-:-:S04]  /*2ae0*/  IMAD.WIDE R134, R191, 0x2, R134 ;  /* 0x00000002bf867825 */ /* 0x000fc800078e0286 */
[----:B------:R-:W-:-:S04]  /*2af0*/  IMAD.U32 R12, RZ, RZ, UR4 ;  /* 0x00000004ff0c7e24 */ /* 0x000fc8000f8e00ff */
[----:B0-----:R-:W0:Y:S02]  /*2b00*/  SYNCS.PHASECHK.TRANS64.TRYWAIT P1, [UR6], R12 ;  /* 0x0000000cff0075a7 */ /* 0x001e240008021106 */
[----:B0-----:R-:W-:Y:S05]  /*2b10*/  @!P1 BRA `(.L_x_8) ;  /* 0x0000002800f09947 */ /* 0x001fea0003800000 */
.L_x_16:
[----:B------:R-:W-:Y:S01]  /*2b20*/  ISETP.GT.AND P1, PT, R143, RZ, PT ;  /* 0x000000ff8f00720c */ /* 0x000fe20003f24270 */
[----:B------:R-:W-:Y:S01]  /*2b30*/  IMAD.WIDE R38, R191, 0x2, R38 ;  /* 0x00000002bf267825 */ /* 0x000fe200078e0226 */
[----:B------:R-:W-:Y:S02]  /*2b40*/  ISETP.GT.AND P3, PT, R143, 0x1, PT ;  /* 0x000000018f00780c */ /* 0x000fe40003f64270 */
[----:B------:R-:W-:Y:S01]  /*2b50*/  PRMT R148, RZ, 0x7610, R148 ;  /* 0x00007610ff947816 */ /* 0x000fe20000000094 */
[C---:B------:R-:W-:Y:S01]  /*2b60*/  IMAD.WIDE R36, R191.reuse, 0x2, R36 ;  /* 0x00000002bf247825 */ /* 0x040fe200078e0224 */
[----:B------:R-:W-:Y:S02]  /*2b70*/  PRMT R150, RZ, 0x7610, R150 ;  /* 0x00007610ff967816 */ /* 0x000fe40000000096 */
[----:B------:R-:W-:Y:S01]  /*2b80*/  PRMT R152, RZ, 0x7610, R152 ;  /* 0x00007610ff987816 */ /* 0x000fe20000000098 */
[----:B------:R-:W-:Y:S01]  /*2b90*/  IMAD.WIDE R34, R191, 0x2, R34 ;  /* 0x00000002bf227825 */ /* 0x000fe200078e0222 */
[----:B------:R-:W-:-:S02]  /*2ba0*/  PRMT R154, RZ, 0x7610, R154 ;  /* 0x00007610ff9a7816 */ /* 0x000fc4000000009a */
[----:B------:R-:W-:Y:S01]  /*2bb0*/  PRMT R156, RZ, 0x7610, R156 ;  /* 0x00007610ff9c7816 */ /* 0x000fe2000000009c */
[C---:B------:R-:W-:Y:S01]  /*2bc0*/  IMAD.WIDE R32, R191.reuse, 0x2, R32 ;  /* 0x00000002bf207825 */ /* 0x040fe200078e0220 */
[----:B------:R-:W-:Y:S02]  /*2bd0*/  PRMT R158, RZ, 0x7610, R158 ;  /* 0x00007610ff9e7816 */ /* 0x000fe4000000009e */
[----:B------:R-:W-:Y:S01]  /*2be0*/  PRMT R160, RZ, 0x7610, R160 ;  /* 0x00007610ffa07816 */ /* 0x000fe200000000a0 */
[----:B------:R-:W-:Y:S01]  /*2bf0*/  IMAD.WIDE R10, R191, 0x2, R10 ;  /* 0x00000002bf0a7825 */ /* 0x000fe200078e020a */
[----:B------:R-:W-:Y:S01]  /*2c00*/  PRMT R162, RZ, 0x7610, R162 ;  /* 0x00007610ffa27816 */ /* 0x000fe200000000a2 */
[----:B------:R-:W2:Y:S01]  /*2c10*/  @P3 LDG.E.U16 R156, desc[UR20][R32.64] ;  /* 0x00000014209c3981 */ /* 0x000ea2000c1e1500 */
[----:B------:R-:W-:Y:S01]  /*2c20*/  IADD3 R210, P5, PT, R195, R144, RZ ;  /* 0x00000090c3d27210 */ /* 0x000fe20007fbe0ff */
[----:B------:R-:W-:Y:S01]  /*2c30*/  IMAD.WIDE R8, R191, 0x2, R8 ;  /* 0x00000002bf087825 */ /* 0x000fe200078e0208 */
[----:B------:R-:W-:Y:S01]  /*2c40*/  IADD3 R12, P6, PT, R195, R141, RZ ;  /* 0x0000008dc30c7210 */ /* 0x000fe20007fde0ff */
[----:B------:R-:W3:Y:S01]  /*2c50*/  @P1 LDG.E.U16 R154, desc[UR20][R10.64] ;  /* 0x000000140a9a1981 */ /* 0x000ee2000c1e1500 */
[----:B------:R-:W-:Y:S01]  /*2c60*/  ISETP.GT.AND P4, PT, R143, 0x2, PT ;  /* 0x000000028f00780c */ /* 0x000fe20003f84270 */
[----:B------:R-:W-:-:S02]  /*2c70*/  IMAD.WIDE R6, R191, 0x2, R6 ;  /* 0x00000002bf067825 */ /* 0x000fc400078e0206 */
[----:B------:R-:W4:Y:S02]  /*2c80*/  @P1 LDG.E.U16 R152, desc[UR20][R8.64] ;  /* 0x0000001408981981 */ /* 0x000f24000c1e1500 */
[----:B------:R-:W-:Y:S02]  /*2c90*/  IMAD.WIDE R4, R191, 0x2, R4 ;  /* 0x00000002bf047825 */ /* 0x000fe400078e0204 */
[----:B------:R-:W5:Y:S02]  /*2ca0*/  @P1 LDG.E.U16 R150, desc[UR20][R6.64] ;  /* 0x0000001406961981 */ /* 0x000f64000c1e1500 */
[C---:B------:R-:W-:Y:S01]  /*2cb0*/  IMAD.X R211, R246.reuse, 0x1, R199, P5 ;  /* 0x00000001f6d37824 */ /* 0x040fe200028e06c7 */
[C---:B------:R-:W-:Y:S01]  /*2cc0*/  ISETP.GT.AND P5, PT, R143.reuse, 0x3, PT ;  /* 0x000000038f00780c */ /* 0x040fe20003fa4270 */
[----:B------:R-:W-:Y:S01]  /*2cd0*/  IMAD.X R13, R246, 0x1, R197, P6 ;  /* 0x00000001f60d7824 */ /* 0x000fe200030e06c5 */
[----:B------:R-:W2:Y:S01]  /*2ce0*/  @P1 LDG.E.U16 R148, desc[UR20][R4.64] ;  /* 0x0000001404941981 */ /* 0x000ea2000c1e1500 */
[----:B------:R-:W-:Y:S01]  /*2cf0*/  ISETP.GT.AND P6, PT, R143, 0x4, PT ;  /* 0x000000048f00780c */ /* 0x000fe20003fc4270 */
[----:B------:R-:W-:Y:S01]  /*2d00*/  IMAD.WIDE R122, R191, 0x2, R122 ;  /* 0x00000002bf7a7825 */ /* 0x000fe200078e027a */
[----:B------:R-:W-:Y:S01]  /*2d10*/  ISETP.GT.AND P1, PT, R143, 0x5, PT ;  /* 0x000000058f00780c */ /* 0x000fe20003f24270 */
[----:B------:R-:W2:Y:S02]  /*2d20*/  @P3 LDG.E.U16 R158, desc[UR20][R34.64] ;  /* 0x00000014229e3981 */ /* 0x000ea4000c1e1500 */
[----:B------:R-:W-:-:S02]  /*2d30*/  IMAD.WIDE R114, R191, 0x2, R114 ;  /* 0x00000002bf727825 */ /* 0x000fc400078e0272 */
[----:B------:R-:W2:Y:S02]  /*2d40*/  @P3 LDG.E.U16 R160, desc[UR20][R36.64] ;  /* 0x0000001424a03981 */ /* 0x000ea4000c1e1500 */
[----:B------:R-:W-:Y:S02]  /*2d50*/  IMAD.WIDE R112, R191, 0x2, R112 ;  /* 0x00000002bf707825 */ /* 0x000fe400078e0270 */
[----:B------:R-:W2:Y:S01]  /*2d60*/  @P3 LDG.E.U16 R162, desc[UR20][R38.64] ;  /* 0x0000001426a23981 */ /* 0x000ea2000c1e1500 */
[----:B------:R-:W-:Y:S01]  /*2d70*/  ISETP.GT.AND P3, PT, R143, 0x6, PT ;  /* 0x000000068f00780c */ /* 0x000fe20003f64270 */
        /* <DEDUP_REMOVED lines=19> */
[----:B------:R-:W-:Y:S01]  /*2eb0*/  PRMT R180, RZ, 0x7610, R180 ;  /* 0x00007610ffb47816 */ /* 0x000fe200000000b4 */
[----:B------:R-:W3:Y:S01]  /*2ec0*/  @P6 LDG.E.U16 R178, desc[UR20][R80.64] ;  /* 0x0000001450b26981 */ /* 0x000ee2000c1e1500 */
[----:B------:R-:W-:Y:S01]  /*2ed0*/  PRMT R182, RZ, 0x7610, R182 ;  /* 0x00007610ffb67816 */ /* 0x000fe200000000b6 */
[C---:B------:R-:W-:Y:S01]  /*2ee0*/  IMAD.WIDE R76, R191.reuse, 0x2, R76 ;  /* 0x00000002bf4c7825 */ /* 0x040fe200078e024c */
[----:B------:R-:W-:Y:S01]  /*2ef0*/  PRMT R184, RZ, 0x7610, R184 ;  /* 0x00007610ffb87816 */ /* 0x000fe200000000b8 */
[----:B------:R-:W3:Y:S01]  /*2f00*/  @P6 LDG.E.U16 R176, desc[UR20][R78.64] ;  /* 0x000000144eb06981 */ /* 0x000ee2000c1e1500 */
[----:B------:R-:W-:Y:S01]  /*2f10*/  PRMT R186, RZ, 0x7610, R186 ;  /* 0x00007610ffba7816 */ /* 0x000fe200000000ba */
[----:B------:R-:W-:-:S02]  /*2f20*/  IMAD.WIDE R72, R191, 0x2, R72 ;  /* 0x00000002bf487825 */ /* 0x000fc400078e0248 */
[----:B------:R-:W3:Y:S02]  /*2f30*/  @P6 LDG.E.U16 R174, desc[UR20][R76.64] ;  /* 0x000000144cae6981 */ /* 0x000ee4000c1e1500 */
[C---:B------:R-:W-:Y:S02]  /*2f40*/  IMAD.WIDE R62, R191.reuse, 0x2, R62 ;  /* 0x00000002bf3e7825 */ /* 0x040fe400078e023e */
[----:B------:R-:W3:Y:S02]  /*2f50*/  @P6 LDG.E.U16 R172, desc[UR20][R72.64] ;  /* 0x0000001448ac6981 */ /* 0x000ee4000c1e1500 */
[----:B------:R-:W-:-:S04]  /*2f60*/  IMAD.WIDE R60, R191, 0x2, R60 ;  /* 0x00000002bf3c7825 */ /* 0x000fc800078e023c */
[C---:B------:R-:W-:Y:S01]  /*2f70*/  IMAD.WIDE R58, R191.reuse, 0x2, R58 ;  /* 0x00000002bf3a7825 */ /* 0x040fe200078e023a */
[----:B------:R-:W3:Y:S03]  /*2f80*/  @P5 LDG.E.U16 R168, desc[UR20][R60.64] ;  /* 0x000000143ca85981 */ /* 0x000ee6000c1e1500 */
[----:B------:R-:W-:Y:S01]  /*2f90*/  IMAD.WIDE R56, R191, 0x2, R56 ;  /* 0x00000002bf387825 */ /* 0x000fe200078e0238 */
[----:B------:R-:W3:Y:S01]  /*2fa0*/  @P5 LDG.E.U16 R166, desc[UR20][R58.64] ;  /* 0x000000143aa65981 */ /* 0x000ee2000c1e1500 */
[----:B------:R-:W-:Y:S02]  /*2fb0*/  ISETP.GT.AND P6, PT, R143, 0x9, PT ;  /* 0x000000098f00780c */ /* 0x000fe40003fc4270 */
[C---:B------:R-:W-:Y:S01]  /*2fc0*/  IMAD.WIDE R70, R191.reuse, 0x2, R70 ;  /* 0x00000002bf467825 */ /* 0x040fe200078e0246 */
[----:B------:R-:W3:Y:S03]  /*2fd0*/  @P5 LDG.E.U16 R164, desc[UR20][R56.64] ;  /* 0x0000001438a45981 */ /* 0x000ee6000c1e1500 */
[----:B------:R-:W-:Y:S01]  /*2fe0*/  IMAD.WIDE R68, R191, 0x2, R68 ;  /* 0x00000002bf447825 */ /* 0x000fe200078e0244 */
[----:B------:R-:W3:Y:S01]  /*2ff0*/  @P5 LDG.E.U16 R170, desc[UR20][R62.64] ;  /* 0x000000143eaa5981 */ /* 0x000ee2000c1e1500 */
[----:B------:R-:W-:-:S02]  /*3000*/  ISETP.GT.AND P5, PT, R143, 0x8, PT ;  /* 0x000000088f00780c */ /* 0x000fc40003fa4270 */
[C---:B------:R-:W-:Y:S01]  /*3010*/  IMAD.WIDE R66, R191.reuse, 0x2, R66 ;  /* 0x00000002bf427825 */ /* 0x040fe200078e0242 */
[----:B------:R-:W3:Y:S03]  /*3020*/  @P1 LDG.E.U16 R163, desc[UR20][R88.64] ;  /* 0x0000001458a31981 */ /* 0x000ee6000c1e1500 */
[C---:B------:R-:W-:Y:S01]  /*3030*/  IMAD.WIDE R64, R191.reuse, 0x2, R64 ;  /* 0x00000002bf407825 */ /* 0x040fe200078e0240 */
[----:B------:R-:W3:Y:S03]  /*3040*/  @P1 LDG.E.U16 R165, desc[UR20][R90.64] ;  /* 0x000000145aa51981 */ /* 0x000ee6000c1e1500 */
        /* <DEDUP_REMOVED lines=49> */
[----:B------:R-:W3:Y:S02]  /*3360*/  @P4 LDG.E.U16 R157, desc[UR20][R42.64] ;  /* 0x000000142a9d4981 */ /* 0x000ee4000c1e1500 */
[----:B------:R-:W-:-:S02]  /*3370*/  IMAD.WIDE R132, R191, 0x2, R132 ;  /* 0x00000002bf847825 */ /* 0x000fc400078e0284 */
[----:B------:R-:W3:Y:S01]  /*3380*/  @P4 LDG.E.U16 R15, desc[UR20][R40.64] ;  /* 0x00000014280f4981 */ /* 0x000ee2000c1e1500 */
[----:B------:R-:W-:Y:S01]  /*3390*/  ISETP.GT.AND P4, PT, R143, 0x7, PT ;  /* 0x000000078f00780c */ /* 0x000fe20003f84270 */
[----:B------:R-:W-:Y:S02]  /*33a0*/  IMAD.WIDE R110, R191, 0x2, R110 ;  /* 0x00000002bf6e7825 */ /* 0x000fe400078e026e */
[----:B------:R-:W3:Y:S01]  /*33b0*/  @P5 LDG.E.U16 R202, desc[UR20][R22.64] ;  /* 0x0000001416ca5981 */ /* 0x000ee2000c1e1500 */
[----:B------:R-:W-:Y:S01]  /*33c0*/  ISETP.GT.AND P5, PT, R143, 0xc, PT ;  /* 0x0000000c8f00780c */ /* 0x000fe20003fa4270 */
[C---:B------:R-:W-:Y:S02]  /*33d0*/  IMAD.WIDE R124, R191.reuse, 0x2, R124 ;  /* 0x00000002bf7c7825 */ /* 0x040fe400078e027c */
[----:B------:R-:W3:Y:S02]  /*33e0*/  @P6 LDG.E.U16 R204, desc[UR20][R24.64] ;  /* 0x0000001418cc6981 */ /* 0x000ee4000c1e1500 */
[----:B------:R-:W-:-:S02]  /*33f0*/  IMAD.WIDE R118, R191, 0x2, R118 ;  /* 0x00000002bf767825 */ /* 0x000fc400078e0276 */
[----:B------:R-:W3:Y:S02]  /*3400*/  @P6 LDG.E.U16 R206, desc[UR20][R26.64] ;  /* 0x000000141ace6981 */ /* 0x000ee4000c1e1500 */
[C---:B------:R-:W-:Y:S02]  /*3410*/  IMAD.WIDE R120, R191.reuse, 0x2, R120 ;  /* 0x00000002bf787825 */ /* 0x040fe400078e0278 */
[----:B------:R-:W3:Y:S02]  /*3420*/  @P6 LDG.E.U16 R208, desc[UR20][R28.64] ;  /* 0x000000141cd06981 */ /* 0x000ee4000c1e1500 */
[----:B------:R-:W-:Y:S02]  /*3430*/  IMAD.WIDE R100, R191, 0x2, R100 ;  /* 0x00000002bf647825 */ /* 0x000fe400078e0264 */
[----:B------:R-:W3:Y:S01]  /*3440*/  @P6 LDG.E.U16 R212, desc[UR20][R30.64] ;  /* 0x000000141ed46981 */ /* 0x000ee2000c1e1500 */
[----:B------:R-:W-:Y:S01]  /*3450*/  ISETP.GT.AND P6, PT, R143, 0xd, PT ;  /* 0x0000000d8f00780c */ /* 0x000fe20003fc4270 */
[----:B------:R-:W-:-:S02]  /*3460*/  IMAD.WIDE R108, R191, 0x2, R108 ;  /* 0x00000002bf6c7825 */ /* 0x000fc400078e026c */
[----:B------:R-:W3:Y:S02]  /*3470*/  @P1 LDG.E.U16 R171, desc[UR20][R48.64] ;  /* 0x0000001430ab1981 */ /* 0x000ee4000c1e1500 */
[C---:B------:R-:W-:Y:S02]  /*3480*/  IMAD.WIDE R106, R191.reuse, 0x2, R106 ;  /* 0x00000002bf6a7825 */ /* 0x040fe400078e026a */
[----:B------:R-:W3:Y:S02]  /*3490*/  @P1 LDG.E.U16 R173, desc[UR20][R50.64] ;  /* 0x0000001432ad1981 */ /* 0x000ee4000c1e1500 */
[C---:B------:R-:W-:Y:S02]  /*34a0*/  IMAD.WIDE R104, R191.reuse, 0x2, R104 ;  /* 0x00000002bf687825 */ /* 0x040fe400078e0268 */
[----:B------:R-:W3:Y:S02]  /*34b0*/  @P1 LDG.E.U16 R175, desc[UR20][R52.64] ;  /* 0x0000001434af1981 */ /* 0x000ee4000c1e1500 */
[----:B------:R-:W-:-:S02]  /*34c0*/  IMAD.WIDE R96, R191, 0x2, R96 ;  /* 0x00000002bf607825 */ /* 0x000fc400078e0260 */
[----:B------:R-:W3:Y:S01]  /*34d0*/  @P1 LDG.E.U16 R177, desc[UR20][R54.64] ;  /* 0x0000001436b11981 */ /* 0x000ee2000c1e1500 */
[----:B------:R-:W-:Y:S01]  /*34e0*/  ISETP.GT.AND P1, PT, R143, 0xe, PT ;  /* 0x0000000e8f00780c */ /* 0x000fe20003f24270 */
[C---:B------:R-:W-:Y:S02]  /*34f0*/  IMAD.WIDE R86, R191.reuse, 0x2, R86 ;  /* 0x00000002bf567825 */ /* 0x040fe400078e0256 */
[----:B------:R-:W3:Y:S02]  /*3500*/  @P3 LDG.E.U16 R214, desc[UR20][R64.64] ;  /* 0x0000001440d63981 */ /* 0x000ee4000c1e1500 */
[C---:B------:R-:W-:Y:S02]  /*3510*/  IMAD.WIDE R84, R191.reuse, 0x2, R84 ;  /* 0x00000002bf547825 */ /* 0x040fe400078e0254 */
[----:B------:R-:W3:Y:S02]  /*3520*/  @P3 LDG.E.U16 R216, desc[UR20][R66.64] ;  /* 0x0000001442d83981 */ /* 0x000ee4000c1e1500 */
[----:B------:R-:W-:-:S02]  /*3530*/  IMAD.WIDE R82, R191, 0x2, R82 ;  /* 0x00000002bf527825 */ /* 0x000fc400078e0252 */
[----:B------:R-:W3:Y:S02]  /*3540*/  @P3 LDG.E.U16 R218, desc[UR20][R68.64] ;  /* 0x0000001444da3981 */ /* 0x000ee4000c1e1500 */
[----:B------:R-:W-:Y:S02]  /*3550*/  IMAD.WIDE R74, R191, 0x2, R74 ;  /* 0x00000002bf4a7825 */ /* 0x000fe400078e024a */
[----:B------:R-:W3:Y:S01]  /*3560*/  @P3 LDG.E.U16 R220, desc[UR20][R70.64] ;  /* 0x0000001446dc3981 */ /* 0x000ee2000c1e1500 */
        /* <DEDUP_REMOVED lines=8> */
[----:B------:R-:W-:Y:S01]  /*35f0*/  PRMT R188, RZ, 0x7610, R188 ;  /* 0x00007610ffbc7816 */ /* 0x000fe200000000bc */
[----:B------:R-:W3:Y:S01]  /*3600*/  @P5 LDG.E.U16 R222, desc[UR20][R74.64] ;  /* 0x000000144ade5981 */ /* 0x000ee2000c1e1500 */
[----:B------:R-:W-:Y:S01]  /*3610*/  PRMT R190, RZ, 0x7610, R190 ;  /* 0x00007610ffbe7816 */ /* 0x000fe200000000be */
[----:B------:R-:W-:Y:S01]  /*3620*/  IMAD.WIDE R102, R191, 0x2, R102 ;  /* 0x00000002bf667825 */ /* 0x000fe200078e0266 */
[----:B------:R-:W-:Y:S01]  /*3630*/  PRMT R192, RZ, 0x7610, R192 ;  /* 0x00007610ffc07816 */ /* 0x000fe200000000c0 */
[----:B------:R-:W3:Y:S01]  /*3640*/  @P5 LDG.E.U16 R224, desc[UR20][R82.64] ;  /* 0x0000001452e05981 */ /* 0x000ee2000c1e1500 */
[----:B------:R-:W-:Y:S02]  /*3650*/  PRMT R194, RZ, 0x7610, R194 ;  /* 0x00007610ffc27816 */ /* 0x000fe400000000c2 */
[----:B------:R-:W-:Y:S01]  /*3660*/  PRMT R179, RZ, 0x7610, R179 ;  /* 0x00007610ffb37816 */ /* 0x000fe200000000b3 */
[----:B------:R-:W3:Y:S01]  /*3670*/  @P5 LDG.E.U16 R226, desc[UR20][R84.64] ;  /* 0x0000001454e25981 */ /* 0x000ee2000c1e1500 */
[----:B------:R-:W-:-:S02]  /*3680*/  PRMT R181, RZ, 0x7610, R181 ;  /* 0x00007610ffb57816 */ /* 0x000fc400000000b5 */
[----:B------:R-:W-:Y:S01]  /*3690*/  PRMT R183, RZ, 0x7610, R183 ;  /* 0x00007610ffb77816 */ /* 0x000fe200000000b7 */
[----:B------:R-:W3:Y:S01]  /*36a0*/  @P5 LDG.E.U16 R228, desc[UR20][R86.64] ;  /* 0x0000001456e45981 */ /* 0x000ee2000c1e1500 */
[----:B------:R-:W-:Y:S02]  /*36b0*/  PRMT R185, RZ, 0x7610, R185 ;  /* 0x00007610ffb97816 */ /* 0x000fe400000000b9 */
        /* <DEDUP_REMOVED lines=11> */
[----:B------:R-:W-:-:S03]  /*3770*/  PRMT R244, RZ, 0x7610, R244 ;  /* 0x00007610fff47816 */ /* 0x000fc600000000f4 */
[----:B------:R-:W3:Y:S04]  /*3780*/  @P4 LDG.E.U16 R188, desc[UR20][R102.64] ;  /* 0x0000001466bc4981 */ /* 0x000ee8000c1e1500 */
        /* <DEDUP_REMOVED lines=10> */
[----:B------:R-:W3:Y:S01]  /*3830*/  @P3 LDG.E.U16 R244, desc[UR20][R136.64] ;  /* 0x0000001488f43981 */ /* 0x000ee2000c1e1500 */
[----:B------:R-:W-:Y:S01]  /*3840*/  BAR.SYNC.DEFER_BLOCKING 0x0 ;  /* 0x0000000000007b1d */ /* 0x000fe20000010000 */
[----:B------:R-:W-:-:S02]  /*3850*/  ISETP.GE.AND P5, PT, R140, R143, PT ;  /* 0x0000008f8c00720c */ /* 0x000fc40003fa6270 */
[----:B------:R-:W-:Y:S02]  /*3860*/  PRMT R187, RZ, 0x7610, R187 ;  /* 0x00007610ffbb7816 */ /* 0x000fe400000000bb */
[----:B------:R-:W-:-:S09]  /*3870*/  PRMT R189, RZ, 0x7610, R189 ;  /* 0x00007610ffbd7816 */ /* 0x000fd200000000bd */
[----:B------:R-:W3:Y:S04]  /*3880*/  @!P5 LDG.E.U16 R187, desc[UR20][R12.64] ;  /* 0x000000140cbbd981 */ /* 0x000ee8000c1e1500 */
[----:B------:R-:W3:Y:S04]  /*3890*/  @!P5 LDG.E.U16 R189, desc[UR20][R210.64] ;  /* 0x00000014d2bdd981 */ /* 0x000ee8000c1e1500 */
[----:B--2---:R0:W-:Y:S04]  /*38a0*/  STS.U16 [R3+UR9+0x4000], R148 ;  /* 0x0040009403007988 */ /* 0x0041e80008000409 */
[----:B-----5:R0:W-:Y:S04]  /*38b0*/  STS.U16 [R3+UR9+0x5000], R150 ;  /* 0x0050009603007988 */ /* 0x0201e80008000409 */
[----:B----4-:R0:W-:Y:S04]  /*38c0*/  STS.U16 [R3+UR9+0x6000], R152 ;  /* 0x0060009803007988 */ /* 0x0101e80008000409 */
[----:B---3--:R0:W-:Y:S01]  /*38d0*/  STS.U16 [R3+UR9+0x7000], R154 ;  /* 0x0070009a03007988 */ /* 0x0081e20008000409 */
[----:B------:R-:W-:-:S04]  /*38e0*/  ULEA UR6, UR11, UR9, 0x3 ;  /* 0x000000090b067291 */ /* 0x000fc8000f8e18ff */
[----:B------:R-:W-:Y:S01]  /*38f0*/  UIADD3 UR6, UPT, UPT, UR6, 0x8400, URZ ;  /* 0x0000840006067890 */ /* 0x000fe2000fffe0ff */
        /* <DEDUP_REMOVED lines=62> */
[----:B------:R1:W-:Y:S06]  /*3ce0*/  MEMBAR.ALL.CTA ;  /* 0x0000000000007992 */ /* 0x0003ec0000008000 */
[----:B-1----:R-:W1:Y:S02]  /*3cf0*/  FENCE.VIEW.ASYNC.S ;  /* 0x00000000000073c6 */ /* 0x002e640000000000 */
[----:B-1----:R-:W-:Y:S06]  /*3d00*/  BAR.SYNC.DEFER_BLOCKING 0x0 ;  /* 0x0000000000007b1d */ /* 0x002fec0000010000 */
[----:B------:R-:W-:Y:S05]  /*3d10*/  @P0 BRA `(.L_x_9) ;  /* 0x0000000000500947 */ /* 0x000fea0003800000 */
[----:B------:R-:W-:Y:S02]  /*3d20*/  UIADD3 UR26, UPT, UPT, UR8, 0x10, URZ ;  /* 0x00000010081a7890 */ /* 0x000fe4000fffe0ff */
[----:B------:R-:W-:Y:S02]  /*3d30*/  UIADD3 UR27, UPT, UPT, UR8, 0x20, URZ ;  /* 0x00000020081b7890 */ /* 0x000fe4000fffe0ff */
[----:B------:R-:W-:Y:S01]  /*3d40*/  UIADD3 UR32, UPT, UPT, UR8, 0x30, URZ ;  /* 0x0000003008207890 */ /* 0x000fe2000fffe0ff */
[----:B------:R-:W-:Y:S01]  /*3d50*/  UMOV UR18, 0x0 ;  /* 0x0000000000127882 */ /* 0x000fe20000000000 */
[----:B------:R-:W-:Y:S01]  /*3d60*/  UMOV UR19, 0x8048490 ;  /* 0x0804849000137882 */ /* 0x000fe20000000000 */
[----:B------:R-:W-:Y:S01]  /*3d70*/  UMOV UR15, 0x40004040 ;  /* 0x40004040000f7882 */ /* 0x000fe20000000000 */
[----:B------:R-:W-:Y:S01]  /*3d80*/  UMOV UR28, 0x0 ;  /* 0x00000000001c7882 */ /* 0x000fe20000000000 */
[----:B------:R-:W-:Y:S01]  /*3d90*/  UMOV UR29, 0x8048490 ;  /* 0x08048490001d7882 */ /* 0x000fe20000000000 */
[----:B------:R-:W-:Y:S01]  /*3da0*/  UMOV UR30, 0x0 ;  /* 0x00000000001e7882 */ /* 0x000fe20000000000 */
[----:B------:R-:W-:Y:S01]  /*3db0*/  UMOV UR31, 0x8048490 ;  /* 0x08048490001f7882 */ /* 0x000fe20000000000 */
[----:B------:R-:W-:Y:S01]  /*3dc0*/  UMOV UR7, URZ ;  /* 0x000000ff00077c82 */ /* 0x000fe20008000000 */
[----:B------:R1:W-:Y:S01]  /*3dd0*/  UTCHMMA gdesc[UR14], gdesc[UR12], tmem[UR8], tmem[UR18], idesc[UR19], UPT ;  /* 0x00ff120c0e0075ea */ /* 0x0003e2000b800008 */
[----:B------:R-:W-:Y:S01]  /*3de0*/  UMOV UR34, 0x0 ;  /* 0x0000000000227882 */ /* 0x000fe20000000000 */
[----:B------:R-:W-:Y:S01]  /*3df0*/  UMOV UR35, 0x8048490 ;  /* 0x0804849000237882 */ /* 0x000fe20000000000 */
[----:B------:R1:W-:Y:S01]  /*3e00*/  UTCHMMA gdesc[UR16], gdesc[UR12], tmem[UR26], tmem[UR28], idesc[UR29], UPT ;  /* 0x00ff1c0c100075ea */ /* 0x0003e2000b80001a */
[----:B------:R-:W-:Y:S01]  /*3e10*/  UMOV UR4, UR6 ;  /* 0x0000000600047c82 */ /* 0x000fe20008000000 */
[----:B------:R1:W-:Y:S01]  /*3e20*/  UTCHMMA gdesc[UR22], gdesc[UR12], tmem[UR27], tmem[UR30], idesc[UR31], UPT ;  /* 0x00ff1e0c160075ea */ /* 0x0003e2000b80001b */
[----:B------:R1:W-:Y:S01]  /*3e30*/  UTCHMMA gdesc[UR24], gdesc[UR12], tmem[UR32], tmem[UR34], idesc[UR35], UPT ;  /* 0x00ff220c180075ea */ /* 0x0003e2000b800020 */
[----:B------:R1:W-:Y:S01]  /*3e40*/  UTCBAR [UR4], URZ ;  /* 0x000000ff040073e9 */ /* 0x0003e200080000ff */
[----:B------:R-:W-:Y:S01]  /*3e50*/  NOP ;  /* 0x0000000000007918 */ /* 0x000fe20000000000 */
.L_x_9:
[----:B------:R-:W-:Y:S01]  /*3e60*/  UIADD3 UR11, UPT, UPT, UR11, 0x1, URZ ;  /* 0x000000010b0b7890 */ /* 0x000fe2000fffe0ff */
[----:B------:R-:W-:Y:S02]  /*3e70*/  VIADD R14, R14, 0xffffffff ;  /* 0xffffffff0e0e7836 */ /* 0x000fe40000000000 */
[----:B------:R-:W-:Y:S01]  /*3e80*/  IMAD.MOV.U32 R12, RZ, RZ, R195 ;  /* 0x000000ffff0c7224 */ /* 0x000fe200078e00c3 */
[----:B------:R-:W-:Y:S01]  /*3e90*/  UISETP.GT.AND UP1, UPT, UR11, 0x1, UPT ;  /* 0x000000010b00788c */ /* 0x000fe2000bf24270 */
[----:B------:R-:W-:Y:S01]  /*3ea0*/  IMAD.MOV.U32 R13, RZ, RZ, R246 ;  /* 0x000000ffff0d7224 */ /* 0x000fe200078e00f6 */
[----:B------:R-:W-:Y:S01]  /*3eb0*/  ISETP.NE.U32.AND P1, PT, R14, RZ, PT ;  /* 0x000000ff0e00720c */ /* 0x000fe20003f25070 */
[----:B------:R-:W-:Y:S01]  /*3ec0*/  VIADD R143, R143, 0xfffffff0 ;  /* 0xfffffff08f8f7836 */ /* 0x000fe20000000000 */
[----:B-1----:R-:W-:Y:S01]  /*3ed0*/  USEL UR4, URZ, 0x1, !UP1 ;  /* 0x00000001ff047887 */ /* 0x002fe2000c800000 */
[----:B------:R-:W-:Y:S01]  /*3ee0*/  IMAD.WIDE R12, R193, 0x2, R12 ;  /* 0x00000002c10c7825 */ /* 0x000fe200078e020c */
[----:B------:R-:W-:-:S02]  /*3ef0*/  USEL UR11, UR11, URZ, !UP1 ;  /* 0x000000ff0b0b7287 */ /* 0x000fc4000c800000 */
[----:B------:R-:W-:Y:S01]  /*3f00*/  ULOP3.LUT UR7, UR5, UR4, URZ, 0x3c, !UPT ;  /* 0x0000000405077292 */ /* 0x000fe2000f8e3cff */
[----:B------:R-:W-:Y:S02]  /*3f10*/  IMAD.MOV.U32 R195, RZ, RZ, R12 ;  /* 0x000000ffffc37224 */ /* 0x000fe400078e000c */
[----:B------:R-:W-:Y:S01]  /*3f20*/  UMOV UR4, UR5 ;  /* 0x0000000500047c82 */ /* 0x000fe20008000000 */
[----:B------:R-:W-:-:S03]  /*3f30*/  IMAD.MOV.U32 R246, RZ, RZ, R13 ;  /* 0x000000fffff67224 */ /* 0x000fc600078e000d */
[----:B------:R-:W-:Y:S01]  /*3f40*/  UMOV UR5, UR7 ;  /* 0x0000000700057c82 */ /* 0x000fe20008000000 */
[----:B------:R-:W-:Y:S05]  /*3f50*/  @P1 BRA `(.L_x_10) ;  /* 0xffffffe800d81947 */ /* 0x000fea000383ffff */
.L_x_7:
[----:B------:R-:W1:Y:S01]  /*3f60*/  LDC R72, c[0x0][0x3b4] ;  /* 0x0000ed00ff487b82 */ /* 0x000e620000000800 */
[----:B------:R-:W-:Y:S01]  /*3f70*/  ISETP.GE.AND P0, PT, R142, 0x10, PT ;  /* 0x000000108e00780c */ /* 0x000fe20003f06270 */
[----:B------:R-:W2:-:S12]  /*3f80*/  LDCU.128 UR12, c[0x0][0x390] ;  /* 0x00007200ff0c77ac */ /* 0x000e980008000c00 */
[----:B------:R-:W-:Y:S05]  /*3f90*/  @!P0 BRA `(.L_x_11) ;  /* 0x0000000000108947 */ /* 0x000fea0003800000 */
[----:B------:R-:W-:-:S06]  /*3fa0*/  USHF.L.U32 UR4, UR4, 0x1f, URZ ;  /* 0x0000001f04047899 */ /* 0x000fcc00080006ff */
[----:B0-----:R-:W-:-:S04]  /*3fb0*/  IMAD.U32 R3, RZ, RZ, UR4 ;  /* 0x00000004ff037e24 */ /* 0x001fc8000f8e00ff */
[----:B------:R-:W0:Y:S02]  /*3fc0*/  SYNCS.PHASECHK.TRANS64.TRYWAIT P0, [UR6], R3 ;  /* 0x00000003ff0075a7 */ /* 0x000e240008001106 */
[----:B0-----:R-:W-:Y:S05]  /*3fd0*/  @!P0 BRA `(.L_x_12) ;  /* 0x0000001400cc8947 */ /* 0x001fea0003800000 */
.L_x_11:
[----:B------:R-:W-:Y:S01]  /*3fe0*/  BAR.SYNC.DEFER_BLOCKING 0x0 ;  /* 0x0000000000007b1d */ /* 0x000fe20000010000 */
[C---:B01----:R-:W-:Y:S01]  /*3ff0*/  IMAD R3, R0.reuse, R72, RZ ;  /* 0x0000004800037224 */ /* 0x043fe200078e02ff */
[----:B--2---:R-:W-:Y:S01]  /*4000*/  ISETP.GE.AND P3, PT, R0, UR14, PT ;  /* 0x0000000e00007c0c */ /* 0x004fe2000bf66270 */
[C---:B------:R-:W-:Y:S02]  /*4010*/  VIADD R70, R2.reuse, 0x2 ;  /* 0x0000000202467836 */ /* 0x040fe40000000000 */
[C---:B------:R-:W-:Y:S01]  /*4020*/  VIADD R71, R2.reuse, 0x1 ;  /* 0x0000000102477836 */ /* 0x040fe20000000000 */
[----:B------:R-:W0:Y:S01]  /*4030*/  LDCU UR4, c[0x0][0x3b8] ;  /* 0x00007700ff0477ac */ /* 0x000e220008000800 */
[C---:B------:R-:W-:Y:S01]  /*4040*/  LEA R68, P0, R3.reuse, UR12, 0x1 ;  /* 0x0000000c03447c11 */ /* 0x040fe2000f8008ff */
[C---:B------:R-:W-:Y:S01]  /*4050*/  VIADD R81, R2.reuse, 0x3 ;  /* 0x0000000302517836 */ /* 0x040fe20000000000 */
[----:B------:R-:W-:Y:S02]  /*4060*/  ISETP.LT.AND P3, PT, R2, UR15, !P3 ;  /* 0x0000000f02007c0c */ /* 0x000fe4000df61270 */
[----:B------:R-:W-:Y:S01]  /*4070*/  LEA.HI.X.SX32 R69, R3, UR13, 0x1, P0 ;  /* 0x0000000d03457c11 */ /* 0x000fe200080f0eff */
[----:B------:R-:W-:Y:S01]  /*4080*/  IMAD R3, R72, 0x80, R3 ;  /* 0x0000008048037824 */ /* 0x000fe200078e0203 */
[----:B------:R-:W-:-:S02]  /*4090*/  ISETP.GE.AND P0, PT, R70, UR15, PT ;  /* 0x0000000f46007c0c */ /* 0x000fc4000bf06270 */
[----:B------:R-:W-:Y:S01]  /*40a0*/  ISETP.GE.AND P1, PT, R71, UR15, PT ;  /* 0x0000000f47007c0c */ /* 0x000fe2000bf26270 */
[----:B------:R-:W1:Y:S02]  /*40b0*/  @!P2 SYNCS.CCTL.IV [UR9+0x8400] ;  /* 0x00840000ff00a9b1 */ /* 0x000e640008000009 */
[----:B-1----:R-:W-:Y:S01]  /*40c0*/  BAR.SYNC.DEFER_BLOCKING 0x0 ;  /* 0x0000000000007b1d */ /* 0x002fe20000010000 */
[----:B0-----:R-:W-:-:S05]  /*40d0*/  IMAD R77, R2, UR4, RZ ;  /* 0x00000004024d7c24 */ /* 0x001fca000f8e02ff */
[----:B------:R-:W0:Y:S01]  /*40e0*/  LDTM.x64 R4, tmem[UR10] ;  /* 0x0000000a000479ee */ /* 0x000e220008340000 */
[----:B------:R-:W1:Y:S01]  /*40f0*/  @!P2 SYNCS.CCTL.IV [UR9+0x8408] ;  /* 0x00840800ff00a9b1 */ /* 0x000e620008000009 */
[----:B------:R-:W-:Y:S01]  /*4100*/  NOP ;  /* 0x0000000000007918 */ /* 0x000fe20000000000 */
[----:B------:R-:W-:-:S04]  /*4110*/  LEA R70, P2, R3, UR12, 0x1 ;  /* 0x0000000c03467c11 */ /* 0x000fc8000f8408ff */
[----:B------:R-:W-:Y:S02]  /*4120*/  LEA.HI.X.SX32 R71, R3, UR13, 0x1, P2 ;  /* 0x0000000d03477c11 */ /* 0x000fe400090f0eff */
[----:B0-----:R-:W-:Y:S01]  /*4130*/  F2FP.BF16.F32.PACK_AB R80, R5, R4 ;  /* 0x000000040550723e */ /* 0x001fe200000010ff */
[----:B------:R-:W-:Y:S01]  /*4140*/  IMAD.WIDE R4, R77, 0x2, R68 ;  /* 0x000000024d047825 */ /* 0x000fe200078e0244 */
[----:B------:R-:W-:Y:S02]  /*4150*/  F2FP.BF16.F32.PACK_AB R82, R21, R20 ;  /* 0x000000141552723e */ /* 0x000fe400000010ff */
[----:B------:R-:W-:Y:S01]  /*4160*/  F2FP.BF16.F32.PACK_AB R52, R52, R36 ;  /* 0x000000243434723e */ /* 0x000fe200000010ff */
[----:B------:R-:W-:Y:S01]  /*4170*/  IMAD R21, R72, 0x80, R3 ;  /* 0x0000008048157824 */ /* 0x000fe200078e0203 */
[----:B------:R0:W-:Y:S01]  /*4180*/  @P3 STG.E.U16 desc[UR20][R4.64], R80 ;  /* 0x0000005004003986 */ /* 0x0001e2000c101514 */
[----:B------:R-:W-:Y:S01]  /*4190*/  ISETP.GE.AND P3, PT, R2, UR15, PT ;  /* 0x0000000f02007c0c */ /* 0x000fe2000bf66270 */
[----:B------:R-:W-:Y:S01]  /*41a0*/  VIADD R3, R77, UR4 ;  /* 0x000000044d037c36 */ /* 0x000fe20008000000 */
[----:B------:R-:W-:Y:S01]  /*41b0*/  PRMT R83, R80, 0x7632, R83 ;  /* 0x0000763250537816 */ /* 0x000fe20000000053 */
[----:B------:R-:W-:Y:S01]  /*41c0*/  IMAD R36, R72, 0x80, R21 ;  /* 0x0000008048247824 */ /* 0x000fe200078e0215 */
[----:B------:R-:W-:Y:S01]  /*41d0*/  ISETP.LT.AND P4, PT, R151, UR14, !P3 ;  /* 0x0000000e97007c0c */ /* 0x000fe2000df81270 */
[----:B------:R-:W-:Y:S01]  /*41e0*/  IMAD.WIDE R72, R77, 0x2, R70 ;  /* 0x000000024d487825 */ /* 0x000fe200078e0246 */
[----:B------:R-:W-:-:S02]  /*41f0*/  LEA R20, P6, R21, UR12, 0x1 ;  /* 0x0000000c15147c11 */ /* 0x000fc4000f8c08ff */
[----:B------:R-:W-:Y:S01]  /*4200*/  ISETP.LT.AND P5, PT, R155, UR14, !P3 ;  /* 0x0000000e9b007c0c */ /* 0x000fe2000dfa1270 */
[----:B------:R-:W-:Y:S01]  /*4210*/  IMAD.WIDE R78, R3, 0x2, R68 ;  /* 0x00000002034e7825 */ /* 0x000fe200078e0244 */
[----:B------:R-:W-:Y:S02]  /*4220*/  ISETP.LT.AND P3, PT, R153, UR14, !P3 ;  /* 0x0000000e99007c0c */ /* 0x000fe4000df61270 */
[----:B0-----:R-:W-:Y:S01]  /*4230*/  LEA R4, P2, R36, UR12, 0x1 ;  /* 0x0000000c24047c11 */ /* 0x001fe2000f8408ff */
[----:B------:R-:W-:Y:S01]  /*4240*/  VIADD R80, R2, 0x4 ;  /* 0x0000000402507836 */ /* 0x000fe20000000000 */
[----:B------:R-:W-:Y:S02]  /*4250*/  LEA.HI.X.SX32 R21, R21, UR13, 0x1, P6 ;  /* 0x0000000d15157c11 */ /* 0x000fe4000b0f0eff */
[----:B------:R-:W-:Y:S01]  /*4260*/  ISETP.LT.AND P6, PT, R0, UR14, !P1 ;  /* 0x0000000e00007c0c */ /* 0x000fe2000cfc1270 */
[----:B------:R0:W-:Y:S01]  /*4270*/  @P4 STG.E.U16 desc[UR20][R72.64], R82 ;  /* 0x0000005248004986 */ /* 0x0001e2000c101514 */
[----:B------:R-:W-:Y:S01]  /*4280*/  LEA.HI.X.SX32 R5, R36, UR13, 0x1, P2 ;  /* 0x0000000d24057c11 */ /* 0x000fe200090f0eff */
[----:B------:R-:W-:Y:S01]  /*4290*/  IMAD.WIDE R74, R77, 0x2, R20 ;  /* 0x000000024d4a7825 */ /* 0x000fe200078e0214 */
[----:B------:R-:W-:-:S02]  /*42a0*/  PRMT R36, R52, 0x7632, R36 ;  /* 0x0000763234247816 */ /* 0x000fc40000000024 */
[----:B------:R-:W-:Y:S01]  /*42b0*/  ISETP.LT.AND P4, PT, R151, UR14, !P1 ;  /* 0x0000000e97007c0c */ /* 0x000fe2000cf81270 */
[----:B------:R-:W-:Y:S01]  /*42c0*/  IMAD.WIDE R76, R77, 0x2, R4 ;  /* 0x000000024d4c7825 */ /* 0x000fe200078e0204 */
[----:B------:R2:W-:Y:S01]  /*42d0*/  @P5 STG.E.U16 desc[UR20][R74.64], R52 ;  /* 0x000000344a005986 */ /* 0x0005e2000c101514 */
[----:B------:R-:W-:Y:S02]  /*42e0*/  ISETP.LT.AND P5, PT, R155, UR14, !P1 ;  /* 0x0000000e9b007c0c */ /* 0x000fe4000cfa1270 */
[----:B------:R-:W-:Y:S01]  /*42f0*/  ISETP.GE.AND P2, PT, R81, UR15, PT ;  /* 0x0000000f51007c0c */ /* 0x000fe2000bf46270 */
[----:B------:R3:W-:Y:S01]  /*4300*/  @P3 STG.E.U16 desc[UR20][R76.64], R36 ;  /* 0x000000244c003986 */ /* 0x0007e2000c101514 */
[----:B------:R-:W-:Y:S01]  /*4310*/  ISETP.LT.AND P3, PT, R153, UR14, !P1 ;  /* 0x0000000e99007c0c */ /* 0x000fe2000cf61270 */
[----:B------:R-:W-:Y:S01]  /*4320*/  VIADD R81, R3, UR4 ;  /* 0x0000000403517c36 */ /* 0x000fe20008000000 */
[----:B------:R-:W-:Y:S01]  /*4330*/  F2FP.BF16.F32.PACK_AB R38, R38, R22 ;  /* 0x000000162626723e */ /* 0x000fe200000010ff */
[----:B------:R4:W-:Y:S01]  /*4340*/  @P6 STG.E.U16 desc[UR20][R78.64], R83 ;  /* 0x000000534e006986 */ /* 0x0009e2000c101514 */
[----:B------:R-:W-:Y:S01]  /*4350*/  ISETP.LT.AND P6, PT, R0, UR14, !P0 ;  /* 0x0000000e00007c0c */ /* 0x000fe2000c7c1270 */
[----:B0-----:R-:W-:Y:S01]  /*4360*/  IMAD.WIDE R72, R81, 0x2, R68 ;  /* 0x0000000251487825 */ /* 0x001fe200078e0244 */
[----:B------:R-:W-:-:S02]  /*4370*/  F2FP.BF16.F32.PACK_AB R54, R23, R54 ;  /* 0x000000361736723e */ /* 0x000fc400000010ff */
[----:B--2---:R-:W-:Y:S01]  /*4380*/  F2FP.BF16.F32.PACK_AB R75, R53, R37 ;  /* 0x00000025354b723e */ /* 0x004fe200000010ff */
[----:B------:R-:W-:Y:S01]  /*4390*/  IMAD.WIDE R52, R3, 0x2, R4 ;  /* 0x0000000203347825 */ /* 0x000fe200078e0204 */
[----:B------:R-:W-:Y:S02]  /*43a0*/  PRMT R74, R82, 0x7632, R74 ;  /* 0x00007632524a7816 */ /* 0x000fe4000000004a */
[----:B---3--:R-:W-:Y:S01]  /*43b0*/  F2FP.BF16.F32.PACK_AB R77, R7, R6 ;  /* 0x00000006074d723e */ /* 0x008fe200000010ff */
[----:B------:R-:W-:Y:S01]  /*43c0*/  IMAD.WIDE R6, R3, 0x2, R70 ;  /* 0x0000000203067825 */ /* 0x000fe200078e0246 */
[----:B------:R-:W-:Y:S02]  /*43d0*/  ISETP.GE.AND P1, PT, R80, UR15, PT ;  /* 0x0000000f50007c0c */ /* 0x000fe4000bf26270 */
[----:B----4-:R-:W-:Y:S01]  /*43e0*/  PRMT R78, R75, 0x7632, R78 ;  /* 0x000076324b4e7816 */ /* 0x010fe2000000004e */
[----:B------:R-:W-:Y:S01]  /*43f0*/  IMAD.WIDE R36, R3, 0x2, R20 ;  /* 0x0000000203247825 */ /* 0x000fe200078e0214 */
[----:B------:R0:W-:Y:S01]  /*4400*/  @P4 STG.E.U16 desc[UR20][R6.64], R74 ;  /* 0x0000004a06004986 */ /* 0x0001e2000c101514 */
[----:B------:R-:W-:-:S02]  /*4410*/  ISETP.LT.AND P4, PT, R151, UR14, !P0 ;  /* 0x0000000e97007c0c */ /* 0x000fc4000c781270 */
[----:B------:R-:W-:Y:S01]  /*4420*/  VIADD R3, R81, UR4 ;  /* 0x0000000451037c36 */ /* 0x000fe20008000000 */
[----:B------:R2:W-:Y:S01]  /*4430*/  @P5 STG.E.U16 desc[UR20][R36.64], R75 ;  /* 0x0000004b24005986 */ /* 0x0005e2000c101514 */
[----:B------:R-:W-:Y:S01]  /*4440*/  ISETP.LT.AND P5, PT, R155, UR14, !P0 ;  /* 0x0000000e9b007c0c */ /* 0x000fe2000c7a1270 */
[----:B------:R-:W-:Y:S01]  /*4450*/  IMAD.WIDE R22, R81, 0x2, R20 ;  /* 0x0000000251167825 */ /* 0x000fe200078e0214 */
[----:B------:R-:W-:Y:S01]  /*4460*/  F2FP.BF16.F32.PACK_AB R55, R55, R39 ;  /* 0x000000273737723e */ /* 0x000fe200000010ff */
        /* <DEDUP_REMOVED lines=8> */
[----:B------:R-:W-:Y:S01]  /*44f0*/  F2FP.BF16.F32.PACK_AB R41, R57, R41 ;  /* 0x000000293929723e */ /* 0x000fe200000010ff */
[----:B--2---:R-:W-:Y:S01]  /*4500*/  IMAD.WIDE R36, R81, 0x2, R4 ;  /* 0x0000000251247825 */ /* 0x004fe200078e0204 */
[----:B------:R-:W-:Y:S02]  /*4510*/  F2FP.BF16.F32.PACK_AB R26, R42, R26 ;  /* 0x0000001a2a1a723e */ /* 0x000fe400000010ff */
[C---:B---3--:R-:W-:Y:S01]  /*4520*/  PRMT R53, R38.reuse, 0x7610, R53 ;  /* 0x0000761026357816 */ /* 0x048fe20000000035 */
[----:B------:R-:W-:Y:S01]  /*4530*/  IMAD.WIDE R74, R3, 0x2, R68 ;  /* 0x00000002034a7825 */ /* 0x000fe200078e0244 */
[----:B------:R-:W-:Y:S02]  /*4540*/  F2FP.BF16.F32.PACK_AB R27, R27, R58 ;  /* 0x0000003a1b1b723e */ /* 0x000fe400000010ff */
[----:B----4-:R-:W-:Y:S01]  /*4550*/  PRMT R72, R38, 0x7632, R72 ;  /* 0x0000763226487816 */ /* 0x010fe20000000048 */
[----:B------:R0:W-:Y:S01]  /*4560*/  @P4 STG.E.U16 desc[UR20][R6.64], R53 ;  /* 0x0000003506004986 */ /* 0x0001e2000c101514 */
[----:B------:R-:W-:Y:S01]  /*4570*/  PRMT R73, R77, 0x7632, R73 ;  /* 0x000076324d497816 */ /* 0x000fe20000000049 */
[C---:B------:R-:W-:Y:S01]  /*4580*/  VIADD R76, R2.reuse, 0x5 ;  /* 0x00000005024c7836 */ /* 0x040fe20000000000 */
[----:B------:R-:W-:Y:S01]  /*4590*/  ISETP.LT.AND P4, PT, R151, UR14, !P2 ;  /* 0x0000000e97007c0c */ /* 0x000fe2000d781270 */
[----:B------:R2:W-:Y:S01]  /*45a0*/  @P5 STG.E.U16 desc[UR20][R22.64], R72 ;  /* 0x0000004816005986 */ /* 0x0005e2000c101514 */
[----:B------:R-:W-:Y:S01]  /*45b0*/  ISETP.LT.AND P5, PT, R155, UR14, !P2 ;  /* 0x0000000e9b007c0c */ /* 0x000fe2000d7a1270 */
[----:B------:R-:W-:Y:S01]  /*45c0*/  VIADD R52, R2, 0x6 ;  /* 0x0000000602347836 */ /* 0x000fe20000000000 */
[----:B------:R-:W-:Y:S01]  /*45d0*/  F2FP.BF16.F32.PACK_AB R38, R9, R8 ;  /* 0x000000080926723e */ /* 0x000fe200000010ff */
[----:B------:R3:W-:Y:S01]  /*45e0*/  @P3 STG.E.U16 desc[UR20][R36.64], R54 ;  /* 0x0000003624003986 */ /* 0x0007e2000c101514 */
[----:B------:R-:W-:Y:S01]  /*45f0*/  ISETP.LT.AND P3, PT, R153, UR14, !P2 ;  /* 0x0000000e99007c0c */ /* 0x000fe2000d761270 */
[C---:B------:R-:W-:Y:S01]  /*4600*/  IMAD.WIDE R8, R3.reuse, 0x2, R20 ;  /* 0x0000000203087825 */ /* 0x040fe200078e0214 */
[----:B------:R-:W-:Y:S01]  /*4610*/  ISETP.GE.AND P0, PT, R76, UR15, PT ;  /* 0x0000000f4c007c0c */ /* 0x000fe2000bf06270 */
[----:B------:R-:W-:Y:S01]  /*4620*/  @P6 STG.E.U16 desc[UR20][R74.64], R73 ;  /* 0x000000494a006986 */ /* 0x000fe2000c101514 */
[----:B------:R-:W-:Y:S01]  /*4630*/  ISETP.LT.AND P6, PT, R0, UR14, !P1 ;  /* 0x0000000e00007c0c */ /* 0x000fe2000cfc1270 */
[----:B0-----:R-:W-:Y:S01]  /*4640*/  IMAD.WIDE R6, R3, 0x2, R70 ;  /* 0x0000000203067825 */ /* 0x001fe200078e0246 */
[----:B------:R-:W-:-:S02]  /*4650*/  PRMT R53, R54, 0x7632, R53 ;  /* 0x0000763236357816 */ /* 0x000fc40000000035 */
[----:B------:R-:W-:Y:S01]  /*4660*/  ISETP.GE.AND P2, PT, R52, UR15, PT ;  /* 0x0000000f34007c0c */ /* 0x000fe2000bf46270 */
[----:B--2---:R-:W-:Y:S01]  /*4670*/  IMAD.WIDE R22, R3, 0x2, R4 ;  /* 0x0000000203167825 */ /* 0x004fe200078e0204 */
[----:B------:R-:W-:Y:S01]  /*4680*/  F2FP.BF16.F32.PACK_AB R43, R59, R43 ;  /* 0x0000002b3b2b723e */ /* 0x000fe200000010ff */
[----:B------:R0:W-:Y:S01]  /*4690*/  @P4 STG.E.U16 desc[UR20][R6.64], R53 ;  /* 0x0000003506004986 */ /* 0x0001e2000c101514 */
[----:B---3--:R-:W-:Y:S01]  /*46a0*/  PRMT R54, R55, 0x7632, R54 ;  /* 0x0000763237367816 */ /* 0x008fe20000000036 */
[--C-:B------:R-:W-:Y:S01]  /*46b0*/  IMAD.WIDE R36, R39, 0x2, R68.reuse ;  /* 0x0000000227247825 */ /* 0x100fe200078e0244 */
[----:B------:R-:W-:Y:S01]  /*46c0*/  ISETP.LT.AND P4, PT, R151, UR14, !P1 ;  /* 0x0000000e97007c0c */ /* 0x000fe2000cf81270 */
[----:B------:R2:W-:Y:S01]  /*46d0*/  @P5 STG.E.U16 desc[UR20][R8.64], R55 ;  /* 0x0000003708005986 */ /* 0x0005e2000c101514 */
[----:B------:R-:W-:Y:S01]  /*46e0*/  ISETP.LT.AND P5, PT, R155, UR14, !P1 ;  /* 0x0000000e9b007c0c */ /* 0x000fe2000cfa1270 */
[----:B------:R-:W-:Y:S01]  /*46f0*/  VIADD R3, R39, UR4 ;  /* 0x0000000427037c36 */ /* 0x000fe20008000000 */
[----:B------:R-:W-:Y:S01]  /*4700*/  F2FP.BF16.F32.PACK_AB R28, R44, R28 ;  /* 0x0000001c2c1c723e */ /* 0x000fe200000010ff */
[----:B------:R3:W-:Y:S01]  /*4710*/  @P3 STG.E.U16 desc[UR20][R22.64], R54 ;  /* 0x0000003616003986 */ /* 0x0007e2000c101514 */
[----:B------:R-:W-:Y:S01]  /*4720*/  ISETP.LT.AND P3, PT, R153, UR14, !P1 ;  /* 0x0000000e99007c0c */ /* 0x000fe2000cf61270 */
[----:B------:R-:W-:Y:S01]  /*4730*/  IMAD.WIDE R24, R3, 0x2, R68 ;  /* 0x0000000203187825 */ /* 0x000fe200078e0244 */
[----:B------:R-:W-:Y:S01]  /*4740*/  F2FP.BF16.F32.PACK_AB R29, R29, R60 ;  /* 0x0000003c1d1d723e */ /* 0x000fe200000010ff */
[----:B------:R4:W-:Y:S01]  /*4750*/  @P6 STG.E.U16 desc[UR20][R36.64], R38 ;  /* 0x0000002624006986 */ /* 0x0009e2000c101514 */
[----:B------:R-:W-:Y:S01]  /*4760*/  ISETP.LT.AND P6, PT, R0, UR14, !P0 ;  /* 0x0000000e00007c0c */ /* 0x000fe2000c7c1270 */
[----:B0-----:R-:W-:Y:S01]  /*4770*/  IMAD.WIDE R6, R39, 0x2, R70 ;  /* 0x0000000227067825 */ /* 0x001fe200078e0246 */
[----:B------:R-:W-:-:S02]  /*4780*/  F2FP.BF16.F32.PACK_AB R45, R61, R45 ;  /* 0x0000002d3d2d723e */ /* 0x000fc400000010ff */
[----:B------:R-:W-:Y:S01]  /*4790*/  F2FP.BF16.F32.PACK_AB R14, R15, R14 ;  /* 0x0000000e0f0e723e */ /* 0x000fe200000010ff */
[----:B--2---:R-:W-:Y:S01]  /*47a0*/  IMAD.WIDE R8, R39, 0x2, R20 ;  /* 0x0000000227087825 */ /* 0x004fe200078e0214 */
[----:B------:R0:W-:Y:S01]  /*47b0*/  @P4 STG.E.U16 desc[UR20][R6.64], R40 ;  /* 0x0000002806004986 */ /* 0x0001e2000c101514 */
[----:B------:R-:W-:Y:S02]  /*47c0*/  ISETP.LT.AND P4, PT, R151, UR14, !P0 ;  /* 0x0000000e97007c0c */ /* 0x000fe4000c781270 */
[----:B---3--:R-:W-:Y:S01]  /*47d0*/  IMAD.WIDE R22, R39, 0x2, R4 ;  /* 0x0000000227167825 */ /* 0x008fe200078e0204 */
[----:B------:R-:W-:Y:S02]  /*47e0*/  F2FP.BF16.F32.PACK_AB R30, R46, R30 ;  /* 0x0000001e2e1e723e */ /* 0x000fe400000010ff */
[----:B----4-:R-:W-:Y:S01]  /*47f0*/  PRMT R38, R40, 0x7632, R38 ;  /* 0x0000763228267816 */ /* 0x010fe20000000026 */
[----:B------:R-:W-:Y:S01]  /*4800*/  VIADD R37, R3, UR4 ;  /* 0x0000000403257c36 */ /* 0x000fe20008000000 */
[----:B------:R-:W-:Y:S01]  /*4810*/  F2FP.BF16.F32.PACK_AB R31, R31, R62 ;  /* 0x0000003e1f1f723e */ /* 0x000fe200000010ff */
[----:B------:R-:W-:Y:S01]  /*4820*/  VIADD R52, R2, 0x7 ;  /* 0x0000000702347836 */ /* 0x000fe20000000000 */
[----:B------:R-:W-:Y:S01]  /*4830*/  PRMT R39, R38, 0x7632, R39 ;  /* 0x0000763226277816 */ /* 0x000fe20000000027 */
[----:B------:R2:W-:Y:S01]  /*4840*/  @P5 STG.E.U16 desc[UR20][R8.64], R38 ;  /* 0x0000002608005986 */ /* 0x0005e2000c101514 */
[----:B------:R-:W-:Y:S01]  /*4850*/  ISETP.LT.AND P5, PT, R155, UR14, !P0 ;  /* 0x0000000e9b007c0c */ /* 0x000fe2000c7a1270 */
[----:B0-----:R-:W-:Y:S01]  /*4860*/  IMAD.WIDE R6, R3, 0x2, R70 ;  /* 0x0000000203067825 */ /* 0x001fe200078e0246 */
[----:B------:R-:W-:Y:S01]  /*4870*/  ISETP.GE.AND P1, PT, R52, UR15, PT ;  /* 0x0000000f34007c0c */ /* 0x000fe2000bf26270 */
[----:B------:R0:W-:Y:S01]  /*4880*/  @P3 STG.E.U16 desc[UR20][R22.64], R56 ;  /* 0x0000003816003986 */ /* 0x0001e2000c101514 */
[----:B------:R-:W-:Y:S01]  /*4890*/  ISETP.LT.AND P3, PT, R153, UR14, !P0 ;  /* 0x0000000e99007c0c */ /* 0x000fe2000c761270 */
[----:B------:R-:W-:Y:S01]  /*48a0*/  VIADD R36, R2, 0x8 ;  /* 0x0000000802247836 */ /* 0x000fe20000000000 */
[----:B------:R-:W-:Y:S01]  /*48b0*/  F2FP.BF16.F32.PACK_AB R47, R63, R47 ;  /* 0x0000002f3f2f723e */ /* 0x000fe200000010ff */
[----:B------:R3:W-:Y:S01]  /*48c0*/  @P6 STG.E.U16 desc[UR20][R24.64], R39 ;  /* 0x0000002718006986 */ /* 0x0007e2000c101514 */
[----:B------:R-:W-:-:S02]  /*48d0*/  ISETP.LT.AND P6, PT, R0, UR14, !P2 ;  /* 0x0000000e00007c0c */ /* 0x000fc4000d7c1270 */
[----:B------:R-:W-:Y:S01]  /*48e0*/  ISETP.GE.AND P0, PT, R36, UR15, PT ;  /* 0x0000000f24007c0c */ /* 0x000fe2000bf06270 */
[----:B--2---:R-:W-:Y:S01]  /*48f0*/  IMAD.WIDE R8, R3, 0x2, R20 ;  /* 0x0000000203087825 */ /* 0x004fe200078e0214 */
[----:B------:R-:W-:Y:S02]  /*4900*/  PRMT R38, R41, 0x7632, R38 ;  /* 0x0000763229267816 */ /* 0x000fe40000000026 */
[----:B------:R-:W-:Y:S01]  /*4910*/  PRMT R36, R26, 0x7632, R36 ;  /* 0x000076321a247816 */ /* 0x000fe20000000024 */
[----:B0-----:R-:W-:Y:S01]  /*4920*/  IMAD.WIDE R22, R37, 0x2, R68 ;  /* 0x0000000225167825 */ /* 0x001fe200078e0244 */
[----:B------:R-:W-:Y:S02]  /*4930*/  F2FP.BF16.F32.PACK_AB R16, R17, R16 ;  /* 0x000000101110723e */ /* 0x000fe400000010ff */
[----:B------:R-:W-:Y:S01]  /*4940*/  PRMT R17, R31, 0x7632, R17 ;  /* 0x000076321f117816 */ /* 0x000fe20000000011 */
[----:B---3--:R-:W-:Y:S01]  /*4950*/  VIADD R24, R2, 0x9 ;  /* 0x0000000902187836 */ /* 0x008fe20000000000 */
[----:B------:R-:W-:Y:S01]  /*4960*/  F2FP.BF16.F32.PACK_AB R25, R11, R10 ;  /* 0x0000000a0b19723e */ /* 0x000fe200000010ff */
[----:B------:R-:W-:Y:S01]  /*4970*/  IMAD.WIDE R10, R3, 0x2, R4 ;  /* 0x00000002030a7825 */ /* 0x000fe200078e0204 */
[----:B------:R-:W-:-:S02]  /*4980*/  PRMT R3, R56, 0x7632, R3 ;  /* 0x0000763238037816 */ /* 0x000fc40000000003 */
[----:B------:R-:W-:Y:S02]  /*4990*/  F2FP.BF16.F32.PACK_AB R32, R48, R32 ;  /* 0x000000203020723e */ /* 0x000fe400000010ff */
[----:B------:R-:W-:Y:S01]  /*49a0*/  F2FP.BF16.F32.PACK_AB R33, R33, R64 ;  /* 0x000000402121723e */ /* 0x000fe200000010ff */
[----:B------:R0:W-:Y:S01]  /*49b0*/  @P4 STG.E.U16 desc[UR20][R6.64], R3 ;  /* 0x0000000306004986 */ /* 0x0001e2000c101514 */
[----:B------:R-:W-:Y:S02]  /*49c0*/  ISETP.LT.AND P4, PT, R151, UR14, !P2 ;  /* 0x0000000e97007c0c */ /* 0x000fe4000d781270 */
[----:B------:R-:W-:Y:S01]  /*49d0*/  F2FP.BF16.F32.PACK_AB R49, R65, R49 ;  /* 0x000000314131723e */ /* 0x000fe200000010ff */
[----:B------:R2:W-:Y:S01]  /*49e0*/  @P5 STG.E.U16 desc[UR20][R8.64], R41 ;  /* 0x0000002908005986 */ /* 0x0005e2000c101514 */
[----:B------:R-:W-:Y:S02]  /*49f0*/  ISETP.LT.AND P5, PT, R155, UR14, !P2 ;  /* 0x0000000e9b007c0c */ /* 0x000fe4000d7a1270 */
[----:B------:R-:W-:Y:S01]  /*4a00*/  F2FP.BF16.F32.PACK_AB R18, R19, R18 ;  /* 0x000000121312723e */ /* 0x000fe200000010ff */
[----:B------:R3:W-:Y:S01]  /*4a10*/  @P3 STG.E.U16 desc[UR20][R10.64], R38 ;  /* 0x000000260a003986 */ /* 0x0007e2000c101514 */
[----:B------:R-:W-:-:S02]  /*4a20*/  ISETP.LT.AND P3, PT, R153, UR14, !P2 ;  /* 0x0000000e99007c0c */ /* 0x000fc4000d761270 */
[----:B------:R-:W-:Y:S01]  /*4a30*/  ISETP.GE.AND P2, PT, R24, UR15, PT ;  /* 0x0000000f18007c0c */ /* 0x000fe2000bf46270 */
[----:B------:R4:W-:Y:S01]  /*4a40*/  @P6 STG.E.U16 desc[UR20][R22.64], R25 ;  /* 0x0000001916006986 */ /* 0x0009e2000c101514 */
[----:B------:R-:W-:Y:S01]  /*4a50*/  ISETP.LT.AND P6, PT, R0, UR14, !P1 ;  /* 0x0000000e00007c0c */ /* 0x000fe2000cfc1270 */
[----:B0-----:R-:W-:Y:S01]  /*4a60*/  IMAD.WIDE R6, R37, 0x2, R70 ;  /* 0x0000000225067825 */ /* 0x001fe200078e0246 */
[----:B------:R-:W-:Y:S02]  /*4a70*/  F2FP.BF16.F32.PACK_AB R24, R13, R12 ;  /* 0x0000000c0d18723e */ /* 0x000fe400000010ff */
[----:B------:R-:W-:Y:S01]  /*4a80*/  F2FP.BF16.F32.PACK_AB R34, R50, R34 ;  /* 0x000000223222723e */ /* 0x000fe200000010ff */
[C---:B------:R-:W-:Y:S01]  /*4a90*/  VIADD R3, R37.reuse, UR4 ;  /* 0x0000000425037c36 */ /* 0x040fe20008000000 */
[----:B------:R0:W-:Y:S01]  /*4aa0*/  @P4 STG.E.U16 desc[UR20][R6.64], R26 ;  /* 0x0000001a06004986 */ /* 0x0001e2000c101514 */
[----:B--2---:R-:W-:Y:S01]  /*4ab0*/  IMAD.WIDE R8, R37, 0x2, R20 ;  /* 0x0000000225087825 */ /* 0x004fe200078e0214 */
[----:B------:R-:W-:-:S02]  /*4ac0*/  ISETP.LT.AND P4, PT, R151, UR14, !P1 ;  /* 0x0000000e97007c0c */ /* 0x000fc4000cf81270 */
[----:B------:R-:W-:Y:S01]  /*4ad0*/  F2FP.BF16.F32.PACK_AB R35, R35, R66 ;  /* 0x000000422323723e */ /* 0x000fe200000010ff */
[----:B---3--:R-:W-:Y:S01]  /*4ae0*/  IMAD.WIDE R10, R37, 0x2, R4 ;  /* 0x00000002250a7825 */ /* 0x008fe200078e0204 */
[----:B------:R-:W-:Y:S01]  /*4af0*/  PRMT R37, R25, 0x7632, R37 ;  /* 0x0000763219257816 */ /* 0x000fe20000000025 */
[----:B------:R2:W-:Y:S01]  /*4b00*/  @P5 STG.E.U16 desc[UR20][R8.64], R36 ;  /* 0x0000002408005986 */ /* 0x0005e2000c101514 */
[----:B------:R-:W-:Y:S01]  /*4b10*/  ISETP.LT.AND P5, PT, R155, UR14, !P1 ;  /* 0x0000000e9b007c0c */ /* 0x000fe2000cfa1270 */
[----:B----4-:R-:W-:Y:S01]  /*4b20*/  IMAD.WIDE R22, R3, 0x2, R68 ;  /* 0x0000000203167825 */ /* 0x010fe200078e0244 */
[----:B------:R-:W-:Y:S01]  /*4b30*/  F2FP.BF16.F32.PACK_AB R51, R67, R51 ;  /* 0x000000334333723e */ /* 0x000fe200000010ff */
[----:B------:R3:W-:Y:S01]  /*4b40*/  @P3 STG.E.U16 desc[UR20][R10.64], R27 ;  /* 0x0000001b0a003986 */ /* 0x0007e2000c101514 */
[----:B------:R-:W-:Y:S01]  /*4b50*/  ISETP.LT.AND P3, PT, R153, UR14, !P1 ;  /* 0x0000000e99007c0c */ /* 0x000fe2000cf61270 */
[----:B0-----:R-:W-:Y:S01]  /*4b60*/  IMAD.WIDE R6, R3, 0x2, R70 ;  /* 0x0000000203067825 */ /* 0x001fe200078e0246 */
[----:B------:R-:W-:Y:S01]  /*4b70*/  PRMT R26, R27, 0x7632, R26 ;  /* 0x000076321b1a7816 */ /* 0x000fe2000000001a */
[----:B------:R0:W-:Y:S01]  /*4b80*/  @P6 STG.E.U16 desc[UR20][R22.64], R37 ;  /* 0x0000002516006986 */ /* 0x0001e2000c101514 */
[----:B------:R-:W-:Y:S01]  /*4b90*/  ISETP.LT.AND P6, PT, R0, UR14, !P0 ;  /* 0x0000000e00007c0c */ /* 0x000fe2000c7c1270 */
[----:B------:R-:W-:-:S02]  /*4ba0*/  VIADD R25, R2, 0xa ;  /* 0x0000000a02197836 */ /* 0x000fc40000000000 */
[----:B--2---:R-:W-:Y:S01]  /*4bb0*/  IMAD.WIDE R8, R3, 0x2, R20 ;  /* 0x0000000203087825 */ /* 0x004fe200078e0214 */
[----:B------:R2:W-:Y:S01]  /*4bc0*/  @P4 STG.E.U16 desc[UR20][R6.64], R26 ;  /* 0x0000001a06004986 */ /* 0x0005e2000c101514 */
[----:B------:R-:W-:Y:S02]  /*4bd0*/  ISETP.LT.AND P4, PT, R151, UR14, !P0 ;  /* 0x0000000e97007c0c */ /* 0x000fe4000c781270 */
[----:B---3--:R-:W-:Y:S01]  /*4be0*/  PRMT R27, R43, 0x7632, R27 ;  /* 0x000076322b1b7816 */ /* 0x008fe2000000001b */
[----:B------:R-:W-:Y:S01]  /*4bf0*/  IMAD.WIDE R10, R3, 0x2, R4 ;  /* 0x00000002030a7825 */ /* 0x000fe200078e0204 */
[----:B------:R3:W-:Y:S01]  /*4c00*/  @P5 STG.E.U16 desc[UR20][R8.64], R43 ;  /* 0x0000002b08005986 */ /* 0x0007e2000c101514 */
[----:B------:R-:W-:Y:S02]  /*4c10*/  ISETP.LT.AND P5, PT, R155, UR14, !P0 ;  /* 0x0000000e9b007c0c */ /* 0x000fe4000c7a1270 */
[----:B0-----:R-:W-:Y:S01]  /*4c20*/  VIADD R23, R3, UR4 ;  /* 0x0000000403177c36 */ /* 0x001fe20008000000 */
[----:B------:R0:W-:Y:S01]  /*4c30*/  @P3 STG.E.U16 desc[UR20][R10.64], R27 ;  /* 0x0000001b0a003986 */ /* 0x0001e2000c101514 */
[----:B------:R-:W-:Y:S01]  /*4c40*/  ISETP.LT.AND P3, PT, R153, UR14, !P0 ;  /* 0x0000000e99007c0c */ /* 0x000fe2000c761270 */
[----:B------:R-:W-:Y:S01]  /*4c50*/  VIADD R22, R2, 0xb ;  /* 0x0000000b02167836 */ /* 0x000fe20000000000 */
[----:B------:R-:W-:Y:S01]  /*4c60*/  ISETP.GE.AND P1, PT, R25, UR15, PT ;  /* 0x0000000f19007c0c */ /* 0x000fe2000bf26270 */
[----:B------:R-:W-:Y:S01]  /*4c70*/  IMAD.WIDE R12, R23, 0x2, R68 ;  /* 0x00000002170c7825 */ /* 0x000fe200078e0244 */
[----:B------:R-:W-:-:S02]  /*4c80*/  PRMT R25, R28, 0x7632, R25 ;  /* 0x000076321c197816 */ /* 0x000fc40000000019 */
[----:B------:R-:W-:Y:S01]  /*4c90*/  ISETP.GE.AND P0, PT, R22, UR15, PT ;  /* 0x0000000f16007c0c */ /* 0x000fe2000bf06270 */
[C---:B--2---:R-:W-:Y:S01]  /*4ca0*/  IMAD.WIDE R6, R23.reuse, 0x2, R70 ;  /* 0x0000000217067825 */ /* 0x044fe200078e0246 */
[----:B------:R2:W-:Y:S01]  /*4cb0*/  @P6 STG.E.U16 desc[UR20][R12.64], R24 ;  /* 0x000000180c006986 */ /* 0x0005e2000c101514 */
[----:B------:R-:W-:Y:S02]  /*4cc0*/  ISETP.LT.AND P6, PT, R0, UR14, !P2 ;  /* 0x0000000e00007c0c */ /* 0x000fe4000d7c1270 */
[C---:B------:R-:W-:Y:S01]  /*4cd0*/  VIADD R3, R23.reuse, UR4 ;  /* 0x0000000417037c36 */ /* 0x040fe20008000000 */
[----:B------:R4:W-:Y:S01]  /*4ce0*/  @P4 STG.E.U16 desc[UR20][R6.64], R28 ;  /* 0x0000001c06004986 */ /* 0x0009e2000c101514 */
[----:B---3--:R-:W-:Y:S01]  /*4cf0*/  IMAD.WIDE R8, R23, 0x2, R20 ;  /* 0x0000000217087825 */ /* 0x008fe200078e0214 */
[----:B------:R-:W-:-:S03]  /*4d00*/  ISETP.LT.AND P4, PT, R151, UR14, !P2 ;  /* 0x0000000e97007c0c */ /* 0x000fc6000d781270 */
[----:B0-----:R-:W-:Y:S01]  /*4d10*/  IMAD.WIDE R10, R23, 0x2, R4 ;  /* 0x00000002170a7825 */ /* 0x001fe200078e0204 */
[----:B------:R0:W-:Y:S01]  /*4d20*/  @P5 STG.E.U16 desc[UR20][R8.64], R25 ;  /* 0x0000001908005986 */ /* 0x0001e2000c101514 */
[----:B------:R-:W-:Y:S02]  /*4d30*/  ISETP.LT.AND P5, PT, R155, UR14, !P2 ;  /* 0x0000000e9b007c0c */ /* 0x000fe4000d7a1270 */
[----:B--2---:R-:W-:Y:S01]  /*4d40*/  PRMT R24, R24, 0x7632, R24 ;  /* 0x0000763218187816 */ /* 0x004fe20000000018 */
[----:B------:R-:W-:Y:S01]  /*4d50*/  IMAD.WIDE R12, R3, 0x2, R68 ;  /* 0x00000002030c7825 */ /* 0x000fe200078e0244 */
[----:B------:R-:W-:Y:S01]  /*4d60*/  ISETP.LT.AND P2, PT, R153, UR14, !P2 ;  /* 0x0000000e99007c0c */ /* 0x000fe2000d741270 */
[----:B------:R2:W-:Y:S01]  /*4d70*/  @P3 STG.E.U16 desc[UR20][R10.64], R29 ;  /* 0x0000001d0a003986 */ /* 0x0005e2000c101514 */
[----:B------:R-:W-:Y:S01]  /*4d80*/  PRMT R23, R29, 0x7632, R23 ;  /* 0x000076321d177816 */ /* 0x000fe20000000017 */
[C---:B----4-:R-:W-:Y:S02]  /*4d90*/  IMAD.WIDE R6, R3.reuse, 0x2, R70 ;  /* 0x0000000203067825 */ /* 0x050fe400078e0246 */
[----:B------:R3:W-:Y:S01]  /*4da0*/  @P6 STG.E.U16 desc[UR20][R12.64], R24 ;  /* 0x000000180c006986 */ /* 0x0007e2000c101514 */
[----:B------:R-:W-:Y:S01]  /*4db0*/  ISETP.LT.AND P6, PT, R0, UR14, !P1 ;  /* 0x0000000e00007c0c */ /* 0x000fe2000cfc1270 */
[----:B------:R-:W-:Y:S01]  /*4dc0*/  VIADD R15, R3, UR4 ;  /* 0x00000004030f7c36 */ /* 0x000fe20008000000 */
[----:B0-----:R-:W-:Y:S01]  /*4dd0*/  PRMT R25, R45, 0x7632, R25 ;  /* 0x000076322d197816 */ /* 0x001fe20000000019 */
[----:B------:R-:W-:Y:S01]  /*4de0*/  IMAD.WIDE R8, R3, 0x2, R20 ;  /* 0x0000000203087825 */ /* 0x000fe200078e0214 */
[----:B------:R0:W-:Y:S01]  /*4df0*/  @P4 STG.E.U16 desc[UR20][R6.64], R23 ;  /* 0x0000001706004986 */ /* 0x0001e2000c101514 */
[----:B------:R-:W-:-:S02]  /*4e00*/  ISETP.LT.AND P4, PT, R151, UR14, !P1 ;  /* 0x0000000e97007c0c */ /* 0x000fc4000cf81270 */
[----:B--2---:R-:W-:Y:S01]  /*4e10*/  IMAD.WIDE R10, R3, 0x2, R4 ;  /* 0x00000002030a7825 */ /* 0x004fe200078e0204 */
[----:B------:R2:W-:Y:S01]  /*4e20*/  @P5 STG.E.U16 desc[UR20][R8.64], R45 ;  /* 0x0000002d08005986 */ /* 0x0005e2000c101514 */
[----:B------:R-:W-:Y:S02]  /*4e30*/  ISETP.LT.AND P5, PT, R155, UR14, !P1 ;  /* 0x0000000e9b007c0c */ /* 0x000fe4000cfa1270 */
[----:B---3--:R-:W-:Y:S01]  /*4e40*/  IMAD.WIDE R12, R15, 0x2, R68 ;  /* 0x000000020f0c7825 */ /* 0x008fe200078e0244 */
[----:B------:R3:W-:Y:S01]  /*4e50*/  @P2 STG.E.U16 desc[UR20][R10.64], R25 ;  /* 0x000000190a002986 */ /* 0x0007e2000c101514 */
[----:B------:R-:W-:Y:S02]  /*4e60*/  ISETP.LT.AND P2, PT, R153, UR14, !P1 ;  /* 0x0000000e99007c0c */ /* 0x000fe4000cf41270 */
[C---:B------:R-:W-:Y:S01]  /*4e70*/  VIADD R3, R15.reuse, UR4 ;  /* 0x000000040f037c36 */ /* 0x040fe20008000000 */
[----:B------:R4:W-:Y:S01]  /*4e80*/  @P6 STG.E.U16 desc[UR20][R12.64], R14 ;  /* 0x0000000e0c006986 */ /* 0x0009e2000c101514 */
[----:B------:R-:W-:Y:S01]  /*4e90*/  ISETP.LT.AND P6, PT, R0, UR14, !P0 ;  /* 0x0000000e00007c0c */ /* 0x000fe2000c7c1270 */
[----:B0-----:R-:W-:Y:S01]  /*4ea0*/  IMAD.WIDE R6, R15, 0x2, R70 ;  /* 0x000000020f067825 */ /* 0x001fe200078e0246 */
[----:B------:R-:W-:-:S02]  /*4eb0*/  PRMT R23, R30, 0x7632, R23 ;  /* 0x000076321e177816 */ /* 0x000fc40000000017 */
[----:B------:R-:W-:Y:S01]  /*4ec0*/  PRMT R24, R14, 0x7632, R24 ;  /* 0x000076320e187816 */ /* 0x000fe20000000018 */
[----:B--2---:R-:W-:Y:S01]  /*4ed0*/  IMAD.WIDE R8, R15, 0x2, R20 ;  /* 0x000000020f087825 */ /* 0x004fe200078e0214 */
[----:B------:R0:W-:Y:S01]  /*4ee0*/  @P4 STG.E.U16 desc[UR20][R6.64], R30 ;  /* 0x0000001e06004986 */ /* 0x0001e2000c101514 */
[----:B------:R-:W-:Y:S02]  /*4ef0*/  ISETP.LT.AND P4, PT, R151, UR14, !P0 ;  /* 0x0000000e97007c0c */ /* 0x000fe4000c781270 */
[----:B------:R-:W-:Y:S01]  /*4f00*/  VIADD R22, R2, 0xc ;  /* 0x0000000c02167836 */ /* 0x000fe20000000000 */
[----:B------:R2:W-:Y:S01]  /*4f10*/  @P5 STG.E.U16 desc[UR20][R8.64], R23 ;  /* 0x0000001708005986 */ /* 0x0005e2000c101514 */
[----:B---3--:R-:W-:Y:S01]  /*4f20*/  IMAD.WIDE R10, R15, 0x2, R4 ;  /* 0x000000020f0a7825 */ /* 0x008fe200078e0204 */
[----:B------:R-:W-:Y:S02]  /*4f30*/  ISETP.LT.AND P5, PT, R155, UR14, !P0 ;  /* 0x0000000e9b007c0c */ /* 0x000fe4000c7a1270 */
[----:B------:R-:W-:Y:S01]  /*4f40*/  ISETP.GE.AND P3, PT, R22, UR15, PT ;  /* 0x0000000f16007c0c */ /* 0x000fe2000bf66270 */
[----:B----4-:R-:W-:Y:S01]  /*4f50*/  IMAD.WIDE R12, R3, 0x2, R68 ;  /* 0x00000002030c7825 */ /* 0x010fe200078e0244 */
[----:B------:R3:W-:Y:S01]  /*4f60*/  @P2 STG.E.U16 desc[UR20][R10.64], R31 ;  /* 0x0000001f0a002986 */ /* 0x0007e2000c101514 */
[----:B------:R-:W-:-:S02]  /*4f70*/  ISETP.LT.AND P2, PT, R153, UR14, !P0 ;  /* 0x0000000e99007c0c */ /* 0x000fc4000c741270 */
[----:B------:R-:W-:Y:S01]  /*4f80*/  VIADD R22, R2, 0xd ;  /* 0x0000000d02167836 */ /* 0x000fe20000000000 */
[----:B------:R4:W-:Y:S01]  /*4f90*/  @P6 STG.E.U16 desc[UR20][R12.64], R24 ;  /* 0x000000180c006986 */ /* 0x0009e2000c101514 */
[----:B------:R-:W-:Y:S01]  /*4fa0*/  ISETP.LT.AND P6, PT, R0, UR14, !P3 ;  /* 0x0000000e00007c0c */ /* 0x000fe2000dfc1270 */
[C---:B0-----:R-:W-:Y:S02]  /*4fb0*/  IMAD.WIDE R6, R3.reuse, 0x2, R70 ;  /* 0x0000000203067825 */ /* 0x041fe400078e0246 */
[----:B------:R-:W-:Y:S02]  /*4fc0*/  ISETP.GE.AND P1, PT, R22, UR15, PT ;  /* 0x0000000f16007c0c */ /* 0x000fe4000bf26270 */
[----:B------:R-:W-:Y:S01]  /*4fd0*/  VIADD R15, R3, UR4 ;  /* 0x00000004030f7c36 */ /* 0x000fe20008000000 */
[----:B------:R-:W-:Y:S01]  /*4fe0*/  PRMT R22, R47, 0x7632, R22 ;  /* 0x000076322f167816 */ /* 0x000fe20000000016 */
[----:B--2---:R-:W-:Y:S01]  /*4ff0*/  IMAD.WIDE R8, R3, 0x2, R20 ;  /* 0x0000000203087825 */ /* 0x004fe200078e0214 */
[----:B------:R0:W-:Y:S01]  /*5000*/  @P4 STG.E.U16 desc[UR20][R6.64], R17 ;  /* 0x0000001106004986 */ /* 0x0001e2000c101514 */
[----:B------:R-:W-:-:S02]  /*5010*/  ISETP.LT.AND P4, PT, R151, UR14, !P1 ;  /* 0x0000000e97007c0c */ /* 0x000fc4000cf81270 */
[----:B---3--:R-:W-:Y:S01]  /*5020*/  IMAD.WIDE R10, R3, 0x2, R4 ;  /* 0x00000002030a7825 */ /* 0x008fe200078e0204 */
[----:B------:R-:W-:Y:S01]  /*5030*/  @P5 STG.E.U16 desc[UR20][R8.64], R47 ;  /* 0x0000002f08005986 */ /* 0x000fe2000c101514 */
[----:B------:R-:W-:Y:S02]  /*5040*/  ISETP.LT.AND P5, PT, R155, UR14, !P3 ;  /* 0x0000000e9b007c0c */ /* 0x000fe4000dfa1270 */
[----:B----4-:R-:W-:Y:S01]  /*5050*/  IMAD.WIDE R12, R15, 0x2, R68 ;  /* 0x000000020f0c7825 */ /* 0x010fe200078e0244 */
[----:B------:R-:W-:Y:S01]  /*5060*/  @P2 STG.E.U16 desc[UR20][R10.64], R22 ;  /* 0x000000160a002986 */ /* 0x000fe2000c101514 */
[----:B------:R-:W-:Y:S02]  /*5070*/  ISETP.LT.AND P2, PT, R151, UR14, !P3 ;  /* 0x0000000e97007c0c */ /* 0x000fe4000df41270 */
[----:B------:R-:W-:Y:S01]  /*5080*/  VIADD R14, R2, 0xe ;  /* 0x0000000e020e7836 */ /* 0x000fe20000000000 */
[----:B------:R2:W-:Y:S01]  /*5090*/  @P6 STG.E.U16 desc[UR20][R12.64], R16 ;  /* 0x000000100c006986 */ /* 0x0005e2000c101514 */
[----:B------:R-:W-:Y:S01]  /*50a0*/  ISETP.LT.AND P3, PT, R153, UR14, !P3 ;  /* 0x0000000e99007c0c */ /* 0x000fe2000df61270 */
[C---:B0-----:R-:W-:Y:S01]  /*50b0*/  VIADD R17, R15.reuse, UR4 ;  /* 0x000000040f117c36 */ /* 0x041fe20008000000 */
[----:B------:R-:W-:Y:S01]  /*50c0*/  ISETP.LT.AND P6, PT, R0, UR14, !P1 ;  /* 0x0000000e00007c0c */ /* 0x000fe2000cfc1270 */
[----:B------:R-:W-:Y:S01]  /*50d0*/  IMAD.WIDE R6, R15, 0x2, R20 ;  /* 0x000000020f067825 */ /* 0x000fe200078e0214 */
[----:B------:R-:W-:-:S03]  /*50e0*/  ISETP.GE.AND P0, PT, R14, UR15, PT ;  /* 0x0000000f0e007c0c */ /* 0x000fc6000bf06270 */
[----:B------:R-:W-:Y:S02]  /*50f0*/  VIADD R14, R2, 0xf ;  /* 0x0000000f020e7836 */ /* 0x000fe40000000000 */
[----:B------:R-:W-:Y:S01]  /*5100*/  IMAD.WIDE R2, R15, 0x2, R70 ;  /* 0x000000020f027825 */ /* 0x000fe200078e0246 */
[----:B--2---:R-:W-:-:S03]  /*5110*/  PRMT R13, R32, 0x7632, R13 ;  /* 0x00007632200d7816 */ /* 0x004fc6000000000d */
[----:B------:R-:W-:Y:S01]  /*5120*/  IMAD.WIDE R8, R15, 0x2, R4 ;  /* 0x000000020f087825 */ /* 0x000fe200078e0204 */
[----:B------:R-:W-:Y:S01]  /*5130*/  PRMT R16, R16, 0x7632, R16 ;  /* 0x0000763210107816 */ /* 0x000fe20000000010 */
[----:B------:R-:W-:Y:S01]  /*5140*/  @P2 STG.E.U16 desc[UR20][R2.64], R32 ;  /* 0x0000002002002986 */ /* 0x000fe2000c101514 */
[----:B------:R-:W-:Y:S01]  /*5150*/  ISETP.GE.AND P2, PT, R14, UR15, PT ;  /* 0x0000000f0e007c0c */ /* 0x000fe2000bf46270 */
[----:B------:R-:W-:Y:S02]  /*5160*/  IMAD.WIDE R10, R17, 0x2, R68 ;  /* 0x00000002110a7825 */ /* 0x000fe400078e0244 */
[----:B------:R0:W-:Y:S01]  /*5170*/  @P5 STG.E.U16 desc[UR20][R6.64], R13 ;  /* 0x0000000d06005986 */ /* 0x0001e2000c101514 */
[----:B------:R-:W-:-:S03]  /*5180*/  ISETP.LT.AND P5, PT, R0, UR14, !P2 ;  /* 0x0000000e00007c0c */ /* 0x000fc6000d7a1270 */
[----:B------:R-:W-:Y:S01]  /*5190*/  @P3 STG.E.U16 desc[UR20][R8.64], R33 ;  /* 0x0000002108003986 */ /* 0x000fe2000c101514 */
[----:B------:R-:W-:Y:S02]  /*51a0*/  ISETP.LT.AND P3, PT, R0, UR14, !P0 ;  /* 0x0000000e00007c0c */ /* 0x000fe4000c761270 */
[----:B------:R-:W-:Y:S01]  /*51b0*/  PRMT R0, R49, 0x7632, R0 ;  /* 0x0000763231007816 */ /* 0x000fe20000000000 */
[----:B------:R2:W-:Y:S01]  /*51c0*/  @P6 STG.E.U16 desc[UR20][R10.64], R16 ;  /* 0x000000100a006986 */ /* 0x0005e2000c101514 */
[----:B------:R-:W-:Y:S02]  /*51d0*/  ISETP.LT.AND P6, PT, R155, UR14, !P1 ;  /* 0x0000000e9b007c0c */ /* 0x000fe4000cfc1270 */
[----:B------:R-:W-:Y:S01]  /*51e0*/  ISETP.LT.AND P1, PT, R153, UR14, !P1 ;  /* 0x0000000e99007c0c */ /* 0x000fe2000cf21270 */
[----:B0-----:R-:W-:Y:S01]  /*51f0*/  IMAD.WIDE R12, R17, 0x2, R70 ;  /* 0x00000002110c7825 */ /* 0x001fe200078e0246 */
[----:B------:R-:W-:-:S03]  /*5200*/  PRMT R3, R33, 0x7632, R3 ;  /* 0x0000763221037816 */ /* 0x000fc60000000003 */
[----:B------:R-:W-:Y:S02]  /*5210*/  IMAD.WIDE R6, R17, 0x2, R4 ;  /* 0x0000000211067825 */ /* 0x000fe400078e0204 */
[----:B------:R0:W-:Y:S01]  /*5220*/  @P4 STG.E.U16 desc[UR20][R12.64], R3 ;  /* 0x000000030c004986 */ /* 0x0001e2000c101514 */
[----:B------:R-:W-:Y:S01]  /*5230*/  ISETP.LT.AND P4, PT, R151, UR14, !P0 ;  /* 0x0000000e97007c0c */ /* 0x000fe2000c781270 */
[----:B--2---:R-:W-:Y:S01]  /*5240*/  VIADD R11, R17, UR4 ;  /* 0x00000004110b7c36 */ /* 0x004fe20008000000 */
[----:B------:R-:W-:-:S03]  /*5250*/  PRMT R10, R51, 0x7632, R10 ;  /* 0x00007632330a7816 */ /* 0x000fc6000000000a */
[----:B------:R-:W-:-:S04]  /*5260*/  IMAD.WIDE R8, R11, 0x2, R68 ;  /* 0x000000020b087825 */ /* 0x000fc800078e0244 */
[----:B0-----:R-:W-:-:S04]  /*5270*/  IMAD.WIDE R2, R17, 0x2, R20 ;  /* 0x0000000211027825 */ /* 0x001fc800078e0214 */
[----:B------:R-:W-:Y:S01]  /*5280*/  VIADD R13, R11, UR4 ;  /* 0x000000040b0d7c36 */ /* 0x000fe20008000000 */
[----:B------:R0:W-:Y:S01]  /*5290*/  @P6 STG.E.U16 desc[UR20][R2.64], R49 ;  /* 0x0000003102006986 */ /* 0x0001e2000c101514 */
[----:B------:R-:W-:Y:S02]  /*52a0*/  ISETP.LT.AND P6, PT, R151, UR14, !P2 ;  /* 0x0000000e97007c0c */ /* 0x000fe4000d7c1270 */
[----:B------:R-:W-:Y:S01]  /*52b0*/  IMAD.WIDE R68, R13, 0x2, R68 ;  /* 0x000000020d447825 */ /* 0x000fe200078e0244 */
[----:B------:R2:W-:Y:S01]  /*52c0*/  @P1 STG.E.U16 desc[UR20][R6.64], R0 ;  /* 0x0000000006001986 */ /* 0x0005e2000c101514 */
[----:B------:R-:W-:Y:S02]  /*52d0*/  ISETP.LT.AND P1, PT, R155, UR14, !P2 ;  /* 0x0000000e9b007c0c */ /* 0x000fe4000d721270 */
[----:B------:R-:W-:Y:S01]  /*52e0*/  ISETP.LT.AND P2, PT, R153, UR14, !P2 ;  /* 0x0000000e99007c0c */ /* 0x000fe2000d741270 */
[----:B------:R3:W-:Y:S01]  /*52f0*/  @P3 STG.E.U16 desc[UR20][R8.64], R18 ;  /* 0x0000001208003986 */ /* 0x0007e2000c101514 */
[----:B------:R-:W-:-:S02]  /*5300*/  ISETP.LT.AND P3, PT, R155, UR14, !P0 ;  /* 0x0000000e9b007c0c */ /* 0x000fc4000c761270 */
[----:B------:R-:W-:Y:S01]  /*5310*/  ISETP.LT.AND P0, PT, R153, UR14, !P0 ;  /* 0x0000000e99007c0c */ /* 0x000fe2000c701270 */
[----:B0-----:R-:W-:Y:S01]  /*5320*/  IMAD.WIDE R2, R11, 0x2, R70 ;  /* 0x000000020b027825 */ /* 0x001fe200078e0246 */
[----:B--2---:R-:W-:-:S03]  /*5330*/  PRMT R0, R34, 0x7632, R0 ;  /* 0x0000763222007816 */ /* 0x004fc60000000000 */
[C---:B------:R-:W-:Y:S01]  /*5340*/  IMAD.WIDE R6, R11.reuse, 0x2, R20 ;  /* 0x000000020b067825 */ /* 0x040fe200078e0214 */
[----:B------:R0:W-:Y:S03]  /*5350*/  @P4 STG.E.U16 desc[UR20][R2.64], R34 ;  /* 0x0000002202004986 */ /* 0x0001e6000c101514 */
[----:B---3--:R-:W-:Y:S02]  /*5360*/  IMAD.WIDE R8, R11, 0x2, R4 ;  /* 0x000000020b087825 */ /* 0x008fe400078e0204 */
[----:B------:R2:W-:Y:S02]  /*5370*/  @P3 STG.E.U16 desc[UR20][R6.64], R0 ;  /* 0x0000000006003986 */ /* 0x0005e4000c101514 */
[C---:B------:R-:W-:Y:S02]  /*5380*/  IMAD.WIDE R70, R13.reuse, 0x2, R70 ;  /* 0x000000020d467825 */ /* 0x040fe400078e0246 */
[----:B------:R3:W-:Y:S02]  /*5390*/  @P0 STG.E.U16 desc[UR20][R8.64], R35 ;  /* 0x0000002308000986 */ /* 0x0007e4000c101514 */
[----:B------:R-:W-:Y:S01]  /*53a0*/  IMAD.WIDE R20, R13, 0x2, R20 ;  /* 0x000000020d147825 */ /* 0x000fe200078e0214 */
[----:B0-----:R-:W-:-:S03]  /*53b0*/  PRMT R3, R18, 0x7632, R3 ;  /* 0x0000763212037816 */ /* 0x001fc60000000003 */
[----:B------:R-:W-:Y:S01]  /*53c0*/  IMAD.WIDE R4, R13, 0x2, R4 ;  /* 0x000000020d047825 */ /* 0x000fe200078e0204 */
[----:B--2---:R-:W-:Y:S01]  /*53d0*/  PRMT R7, R35, 0x7632, R7 ;  /* 0x0000763223077816 */ /* 0x004fe20000000007 */
[----:B------:R3:W-:Y:S04]  /*53e0*/  @P5 STG.E.U16 desc[UR20][R68.64], R3 ;  /* 0x0000000344005986 */ /* 0x0007e8000c101514 */
[----:B------:R3:W-:Y:S04]  /*53f0*/  @P6 STG.E.U16 desc[UR20][R70.64], R7 ;  /* 0x0000000746006986 */ /* 0x0007e8000c101514 */
[----:B------:R3:W-:Y:S04]  /*5400*/  @P1 STG.E.U16 desc[UR20][R20.64], R51 ;  /* 0x0000003314001986 */ /* 0x0007e8000c101514 */
[----:B------:R3:W-:Y:S01]  /*5410*/  @P2 STG.E.U16 desc[UR20][R4.64], R10 ;  /* 0x0000000a04002986 */ /* 0x0007e2000c101514 */
[----:B-1----:R-:W-:Y:S06]  /*5420*/  BAR.SYNC.DEFER_BLOCKING 0x0 ;  /* 0x0000000000007b1d */ /* 0x002fec0000010000 */
[----:B------:R-:W-:Y:S05]  /*5430*/  BRA.U UP0, `(.L_x_13) ;  /* 0x0000000100a07547 */ /* 0x000fea000b800000 */
[----:B------:R-:W0:Y:S01]  /*5440*/  S2UR UR5, SR_CgaCtaId ;  /* 0x00000000000579c3 */ /* 0x000e220000008800 */
[----:B------:R-:W-:Y:S01]  /*5450*/  NOP ;  /* 0x0000000000007918 */ /* 0x000fe20000000000 */
[----:B------:R-:W-:Y:S01]  /*5460*/  UMOV UR4, 0x50 ;  /* 0x0000005000047882 */ /* 0x000fe20000000000 */
[----:B------:R-:W-:Y:S02]  /*5470*/  IMAD.U32 R0, RZ, RZ, UR8 ;  /* 0x00000008ff007e24 */ /* 0x000fe4000f8e00ff */
[----:B---3--:R-:W-:Y:S02]  /*5480*/  IMAD.MOV.U32 R3, RZ, RZ, 0x3 ;  /* 0x00000003ff037424 */ /* 0x008fe400078e00ff */
[----:B------:R-:W-:Y:S01]  /*5490*/  IMAD.MOV.U32 R7, RZ, RZ, 0x1 ;  /* 0x00000001ff077424 */ /* 0x000fe200078e00ff */
[----:B------:R-:W-:-:S04]  /*54a0*/  LOP3.LUT R0, R0, 0xffff, RZ, 0xc0, !PT ;  /* 0x0000ffff00007812 */ /* 0x000fc800078ec0ff */
[----:B------:R-:W-:-:S05]  /*54b0*/  SHF.R.U32.HI R0, RZ, 0x5, R0 ;  /* 0x00000005ff007819 */ /* 0x000fca0000011600 */
[----:B------:R-:W-:Y:S01]  /*54c0*/  VIADD R2, R0, 0x10 ;  /* 0x0000001000027836 */ /* 0x000fe20000000000 */
[----:B------:R-:W-:Y:S01]  /*54d0*/  SHF.L.U32 R0, R3, R0, RZ ;  /* 0x0000000003007219 */ /* 0x000fe200000006ff */
[----:B0-----:R-:W-:-:S03]  /*54e0*/  ULEA UR6, UR5, UR4, 0x18 ;  /* 0x0000000405067291 */ /* 0x001fc6000f8ec0ff */
[----:B------:R-:W-:-:S04]  /*54f0*/  SHF.L.U32 R3, R7, R2, RZ ;  /* 0x0000000207037219 */ /* 0x000fc800000006ff */
[----:B------:R-:W-:Y:S02]  /*5500*/  LOP3.LUT R0, R3, R0, RZ, 0xfc, !PT ;  /* 0x0000000003007212 */ /* 0x000fe400078efcff */
[----:B------:R-:W0:Y:S02]  /*5510*/  LDS R5, [UR6] ;  /* 0x00000006ff057984 */ /* 0x000e240008000800 */
[C---:B------:R-:W-:Y:S02]  /*5520*/  LOP3.LUT R2, R0.reuse, 0xffff, RZ, 0xc0, !PT ;  /* 0x0000ffff00027812 */ /* 0x040fe400078ec0ff */
[----:B0-----:R-:W-:-:S04]  /*5530*/  LOP3.LUT R3, R0, 0xffff, R5, 0x80, !PT ;  /* 0x0000ffff00037812 */ /* 0x001fc800078e8005 */
[----:B------:R-:W-:-:S13]  /*5540*/  ISETP.NE.AND P0, PT, R3, R2, PT ;  /* 0x000000020300720c */ /* 0x000fda0003f05270 */
[----:B------:R-:W-:Y:S05]  /*5550*/  @P0 BRA `(.L_x_14) ;  /* 0x0000000000500947 */ /* 0x000fea0003800000 */
[----:B------:R-:W-:Y:S02]  /*5560*/  SHF.R.U32.HI R5, RZ, 0x10, R5 ;  /* 0x00000010ff057819 */ /* 0x000fe40000011605 */
[----:B------:R-:W-:-:S04]  /*5570*/  SHF.R.U32.HI R2, RZ, 0x10, R0 ;  /* 0x00000010ff027819 */ /* 0x000fc80000011600 */
[----:B------:R-:W-:-:S04]  /*5580*/  LOP3.LUT R5, R5, R2, RZ, 0xc0, !PT ;  /* 0x0000000205057212 */ /* 0x000fc800078ec0ff */
[----:B------:R-:W-:-:S13]  /*5590*/  ISETP.NE.AND P0, PT, R5, R2, PT ;  /* 0x000000020500720c */ /* 0x000fda0003f05270 */
[----:B------:R-:W-:Y:S05]  /*55a0*/  @P0 BRA `(.L_x_15) ;  /* 0x0000000000300947 */ /* 0x000fea0003800000 */
[----:B------:R-:W-:Y:S01]  /*55b0*/  R2UR UR4, R0 ;  /* 0x00000000000472ca */ /* 0x000fe200000e0000 */
[----:B------:R-:W-:Y:S01]  /*55c0*/  VOTEU.ANY UR5, UPT, PT ;  /* 0x0000000000057886 */ /* 0x000fe200038e0100 */
[----:B------:R-:W0:Y:S01]  /*55d0*/  S2R R0, SR_LANEID ;  /* 0x0000000000007919 */ /* 0x000e220000000000 */
[----:B------:R-:W-:-:S10]  /*55e0*/  UFLO.U32 UR5, UR5 ;  /* 0x00000005000572bd */ /* 0x000fd400080e0000 */
[----:B------:R-:W-:-:S06]  /*55f0*/  ULOP3.LUT UR4, URZ, UR4, URZ, 0x33, !UPT ;  /* 0x00000004ff047292 */ /* 0x000fcc000f8e33ff */
[----:B------:R-:W-:-:S04]  /*5600*/  IMAD.U32 R2, RZ, RZ, UR4 ;  /* 0x00000004ff027e24 */ /* 0x000fc8000f8e00ff */
[----:B------:R-:W1:Y:S02]  /*5610*/  REDUX UR7, R2 ;  /* 0x00000000020773c4 */ /* 0x000e640000000000 */
[----:B------:R2:W-:Y:S01]  /*5620*/  UTCATOMSWS.AND URZ, UR4 ;  /* 0x0000000400ff79e3 */ /* 0x0005e20008000000 */
[----:B0-----:R-:W-:Y:S01]  /*5630*/  ISETP.EQ.U32.AND P0, PT, R0, UR5, PT ;  /* 0x0000000500007c0c */ /* 0x001fe2000bf02070 */
[----:B-1----:R-:W-:-:S12]  /*5640*/  IMAD.U32 R0, RZ, RZ, UR7 ;  /* 0x00000007ff007e24 */ /* 0x002fd8000f8e00ff */
[----:B------:R2:W-:Y:S01]  /*5650*/  @P0 ATOMS.AND RZ, [UR6], R0 ;  /* 0x00000000ffff098c */ /* 0x0005e2000a800006 */
[----:B------:R-:W-:Y:S05]  /*5660*/  BRA `(.L_x_13) ;  /* 0x0000000000147947 */ /* 0x000fea0003800000 */
.L_x_15:
[----:B------:R-:W-:-:S07]  /*5670*/  MOV R2, 0x5690 ;  /* 0x0000569000027802 */ /* 0x000fce0000000f00 */
[----:B------:R-:W-:Y:S05]  /*5680*/  CALL.REL.NOINC `($__internal_0_$__cuda_sm10x_tcgen05_guardrail_trap_col_being_dealloced_not_returned_by_alloc) ;  /* 0x00000000002c7944 */ /* 0x000fea0003c00000 */
[----:B------:R-:W-:Y:S05]  /*5690*/  BRA `(.L_x_13) ;  /* 0x0000000000087947 */ /* 0x000fea0003800000 */
.L_x_14:
[----:B------:R-:W-:-:S07]  /*56a0*/  MOV R2, 0x56c0 ;  /* 0x000056c000027802 */ /* 0x000fce0000000f00 */
[----:B------:R-:W-:Y:S05]  /*56b0*/  CALL.REL.NOINC `($__internal_2_$__cuda_sm10x_tcgen05_guardrail_trap_unallocated_columns_being_dealloced) ;  /* 0x0000000000387944 */ /* 0x000fea0003c00000 */
.L_x_13:
[----:B------:R-:W-:Y:S01]  /*56c0*/  NOP ;  /* 0x0000000000007918 */ /* 0x000fe20000000000 */
[----:B--2---:R-:W-:Y:S05]  /*56d0*/  EXIT ;  /* 0x000000000000794d */ /* 0x004fea0003800000 */
.L_x_8:
[----:B------:R-:W0:Y:S02]  /*56e0*/  SYNCS.PHASECHK.TRANS64.TRYWAIT P1, [UR6], R12 ;  /* 0x0000000cff0075a7 */ /* 0x000e240008021106 */
[----:B0-----:R-:W-:Y:S05]  /*56f0*/  @!P1 BRA `(.L_x_8) ;  /* 0xfffffffc00f89947 */ /* 0x001fea000383ffff */
[----:B------:R-:W-:Y:S05]  /*5700*/  BRA `(.L_x_16) ;  /* 0xffffffd400047947 */ /* 0x000fea000383ffff */
.L_x_12:
[----:B------:R-:W0:Y:S02]  /*5710*/  SYNCS.PHASECHK.TRANS64.TRYWAIT P0, [UR6], R3 ;  /* 0x00000003ff0075a7 */ /* 0x000e240008001106 */
[----:B0-----:R-:W-:Y:S05]  /*5720*/  @!P0 BRA `(.L_x_12) ;  /* 0xfffffffc00f88947 */ /* 0x001fea000383ffff */
[----:B------:R-:W-:Y:S05]  /*5730*/  BRA `(.L_x_11) ;  /* 0xffffffe800287947 */ /* 0x000fea000383ffff */
        .weak           $__internal_0_$__cuda_sm10x_tcgen05_guardrail_trap_col_being_dealloced_not_returned_by_alloc
        .type           $__internal_0_$__cuda_sm10x_tcgen05_guardrail_trap_col_being_dealloced_not_returned_by_alloc,@function
        .size           $__internal_0_$__cuda_sm10x_tcgen05_guardrail_trap_col_being_dealloced_not_returned_by_alloc,($__internal_1_$__cuda_sm10x_tcgen05_guardrail_trap_phase_invalid_during_alloc - $__internal_0_$__cuda_sm10x_tcgen05_guardrail_trap_col_being_dealloced_not_returned_by_alloc)
$__internal_0_$__cuda_sm10x_tcgen05_guardrail_trap_col_being_dealloced_not_returned_by_alloc:
[----:B------:R-:W-:Y:S05]  /*5740*/  BPT.TRAP 0x1 ;  /* 0x000000040000795c */ /* 0x000fea0000300000 */
[----:B------:R-:W-:-:S04]  /*5750*/  IMAD.MOV.U32 R3, RZ, RZ, 0x0 ;  /* 0x00000000ff037424 */ /* 0x000fc800078e00ff */
[----:B------:R-:W-:Y:S05]  /*5760*/  RET.REL.NODEC R2 `(matmul_kernel) ;  /* 0xffffffa802247950 */ /* 0x000fea0003c3ffff */
        .weak           $__internal_1_$__cuda_sm10x_tcgen05_guardrail_trap_phase_invalid_during_alloc
        .type           $__internal_1_$__cuda_sm10x_tcgen05_guardrail_trap_phase_invalid_during_alloc,@function
        .size           $__internal_1_$__cuda_sm10x_tcgen05_guardrail_trap_phase_invalid_during_alloc,($__internal_2_$__cuda_sm10x_tcgen05_guardrail_trap_unallocated_columns_being_dealloced - $__internal_1_$__cuda_sm10x_tcgen05_guardrail_trap_phase_invalid_during_alloc)
$__internal_1_$__cuda_sm10x_tcgen05_guardrail_trap_phase_invalid_during_alloc:
[----:B------:R-:W-:Y:S05]  /*5770*/  BPT.TRAP 0x1 ;  /* 0x000000040000795c */ /* 0x000fea0000300000 */
[----:B------:R-:W-:-:S04]  /*5780*/  IMAD.MOV.U32 R5, RZ, RZ, 0x0 ;  /* 0x00000000ff057424 */ /* 0x000fc800078e00ff */
[----:B------:R-:W-:Y:S05]  /*5790*/  RET.REL.NODEC R4 `(matmul_kernel) ;  /* 0xffffffa804187950 */ /* 0x000fea0003c3ffff */
        .weak           $__internal_2_$__cuda_sm10x_tcgen05_guardrail_trap_unallocated_columns_being_dealloced
        .type           $__internal_2_$__cuda_sm10x_tcgen05_guardrail_trap_unallocated_columns_being_dealloced,@function
        .size           $__internal_2_$__cuda_sm10x_tcgen05_guardrail_trap_unallocated_columns_being_dealloced,(.L_x_20 - $__internal_2_$__cuda_sm10x_tcgen05_guardrail_trap_unallocated_columns_being_dealloced)
$__internal_2_$__cuda_sm10x_tcgen05_guardrail_trap_unallocated_columns_being_dealloced:
[----:B------:R-:W-:Y:S05]  /*57a0*/  BPT.TRAP 0x1 ;  /* 0x000000040000795c */ /* 0x000fea0000300000 */
[----:B------:R-:W-:-:S04]  /*57b0*/  IMAD.MOV.U32 R3, RZ, RZ, 0x0 ;  /* 0x00000000ff037424 */ /* 0x000fc800078e00ff */
[----:B------:R-:W-:Y:S05]  /*57c0*/  RET.REL.NODEC R2 `(matmul_kernel) ;  /* 0xffffffa8020c7950 */ /* 0x000fea0003c3ffff */
.L_x_17:
[----:B------:R-:W-:-:S00]  /*57d0*/  BRA `(.L_x_17) ;  /* 0xfffffffc00fc7947 */ /* 0x000fc0000383ffff */
[----:B------:R-:W-:-:S00]  /*57e0*/  NOP ;  /* 0x0000000000007918 */ /* 0x000fc00000000000 */
        /* <DEDUP_REMOVED lines=9> */
.L_x_20:


//--------------------- .nv.shared.matmul_kernel  --------------------------
	.section	.nv.shared.matmul_kernel,"aw",@nobits
	.sectionflags	@""
	.align	16
	.zero		1024


//--------------------- .nv.shared.reserved.0     --------------------------
	.section	.nv.shared.reserved.0,"aw",@nobits
	.align	8
	.weak		__nv_reservedSMEM_offset_0_alias
	.size		__nv_reservedSMEM_offset_0_alias, 0, 64
	.other		__nv_reservedSMEM_offset_0_alias,@"STO_CUDA_RESERVED_SHARED STV_DEFAULT"
__nv_reservedSMEM_offset_0_alias:
	.zero		0
.nv.shared.reserved.0:
	.zero		64
	.weak		__nv_reservedSMEM_allocation_phase
	.type		__nv_reservedSMEM_allocation_phase,@object
	.size		__nv_reservedSMEM_allocation_phase,(.L_0 - __nv_reservedSMEM_allocation_phase)
__nv_reservedSMEM_allocation_phase:
	.zero		1
.L_0:
	.zero		7
	.weak		__nv_reservedSMEM_devtool_atexit_pc
	.type		__nv_reservedSMEM_devtool_atexit_pc,@object
	.size		__nv_reservedSMEM_devtool_atexit_pc,(__nv_reservedSMEM_allocation_mask - __nv_reservedSMEM_devtool_atexit_pc)
__nv_reservedSMEM_devtool_atexit_pc:
	.zero		8
	.weak		__nv_reservedSMEM_allocation_mask
	.type		__nv_reservedSMEM_allocation_mask,@object
	.size		__nv_reservedSMEM_allocation_mask,(.L_2 - __nv_reservedSMEM_allocation_mask)
__nv_reservedSMEM_allocation_mask:
	.zero		4
.L_2:


//--------------------- .nv.constant0.matmul_kernel --------------------------
	.section	.nv.constant0.matmul_kernel,"a",@progbits
	.sectionflags	@""
	.align	4
.nv.constant0.matmul_kernel:
	.zero		976


//--------------------- SYMBOLS --------------------------

	.type		.nv.reservedSmem.offset0,@object
	.size		.nv.reservedSmem.offset0,0x4
	.type		.nv.reservedSmem.cap,@object
	.size		.nv.reservedSmem.cap,0x4
